//
// Generated by NVIDIA NVVM Compiler
//
// Compiler Build ID: CL-36424714
// Cuda compilation tools, release 13.0, V13.0.88
// Based on NVVM 20.0.0
//

.version 9.0
.target sm_100
.address_size 64

	// .globl	_Z37flash3_fused_attention_fp16_kernel_v4PK6__halfS1_S1_PS_iiiiif
.extern .shared .align 16 .b8 smem[];

.visible .entry _Z37flash3_fused_attention_fp16_kernel_v4PK6__halfS1_S1_PS_iiiiif(
	.param .u64 .ptr .align 1 _Z37flash3_fused_attention_fp16_kernel_v4PK6__halfS1_S1_PS_iiiiif_param_0,
	.param .u64 .ptr .align 1 _Z37flash3_fused_attention_fp16_kernel_v4PK6__halfS1_S1_PS_iiiiif_param_1,
	.param .u64 .ptr .align 1 _Z37flash3_fused_attention_fp16_kernel_v4PK6__halfS1_S1_PS_iiiiif_param_2,
	.param .u64 .ptr .align 1 _Z37flash3_fused_attention_fp16_kernel_v4PK6__halfS1_S1_PS_iiiiif_param_3,
	.param .u32 _Z37flash3_fused_attention_fp16_kernel_v4PK6__halfS1_S1_PS_iiiiif_param_4,
	.param .u32 _Z37flash3_fused_attention_fp16_kernel_v4PK6__halfS1_S1_PS_iiiiif_param_5,
	.param .u32 _Z37flash3_fused_attention_fp16_kernel_v4PK6__halfS1_S1_PS_iiiiif_param_6,
	.param .u32 _Z37flash3_fused_attention_fp16_kernel_v4PK6__halfS1_S1_PS_iiiiif_param_7,
	.param .u32 _Z37flash3_fused_attention_fp16_kernel_v4PK6__halfS1_S1_PS_iiiiif_param_8,
	.param .f32 _Z37flash3_fused_attention_fp16_kernel_v4PK6__halfS1_S1_PS_iiiiif_param_9
)
.maxntid 128
.minnctapersm 2
{
	.local .align 16 .b8 	__local_depot0[640];
	.reg .b64 	%SP;
	.reg .b64 	%SPL;
	.reg .pred 	%p<112>;
	.reg .b16 	%rs<96>;
	.reg .b32 	%r<348>;
	.reg .b32 	%f<507>;
	.reg .b64 	%rd<156>;

	mov.u64 	%SPL, __local_depot0;
	ld.param.u64 	%rd25, [_Z37flash3_fused_attention_fp16_kernel_v4PK6__halfS1_S1_PS_iiiiif_param_0];
	ld.param.u64 	%rd26, [_Z37flash3_fused_attention_fp16_kernel_v4PK6__halfS1_S1_PS_iiiiif_param_1];
	ld.param.u64 	%rd27, [_Z37flash3_fused_attention_fp16_kernel_v4PK6__halfS1_S1_PS_iiiiif_param_2];
	ld.param.u64 	%rd28, [_Z37flash3_fused_attention_fp16_kernel_v4PK6__halfS1_S1_PS_iiiiif_param_3];
	ld.param.u32 	%r124, [_Z37flash3_fused_attention_fp16_kernel_v4PK6__halfS1_S1_PS_iiiiif_param_4];
	ld.param.u32 	%r120, [_Z37flash3_fused_attention_fp16_kernel_v4PK6__halfS1_S1_PS_iiiiif_param_5];
	ld.param.u32 	%r121, [_Z37flash3_fused_attention_fp16_kernel_v4PK6__halfS1_S1_PS_iiiiif_param_6];
	ld.param.u32 	%r122, [_Z37flash3_fused_attention_fp16_kernel_v4PK6__halfS1_S1_PS_iiiiif_param_7];
	ld.param.u32 	%r123, [_Z37flash3_fused_attention_fp16_kernel_v4PK6__halfS1_S1_PS_iiiiif_param_8];
	ld.param.f32 	%f50, [_Z37flash3_fused_attention_fp16_kernel_v4PK6__halfS1_S1_PS_iiiiif_param_9];
	cvta.to.global.u64 	%rd1, %rd28;
	add.u64 	%rd2, %SPL, 0;
	add.u64 	%rd3, %SPL, 64;
	add.u64 	%rd4, %SPL, 128;
	add.u64 	%rd5, %SPL, 384;
	mov.u32 	%r1, %tid.x;
	shr.u32 	%r326, %r1, 5;
	and.b32  	%r3, %r1, 31;
	mov.u32 	%r125, %ctaid.x;
	shl.b32 	%r4, %r125, 6;
	mov.u32 	%r5, %ctaid.y;
	mov.u32 	%r6, %ctaid.z;
	setp.ge.s32 	%p1, %r5, %r120;
	setp.ge.s32 	%p2, %r6, %r124;
	or.pred  	%p3, %p2, %p1;
	@%p3 bra 	$L__BB0_114;
	sub.s32 	%r126, %r121, %r4;
	min.s32 	%r7, %r126, 64;
	setp.lt.s32 	%p4, %r126, 1;
	@%p4 bra 	$L__BB0_114;
	mul.wide.u32 	%rd33, %r120, %r6;
	cvt.u64.u32 	%rd34, %r5;
	add.s64 	%rd35, %rd33, %rd34;
	cvt.s64.s32 	%rd36, %r121;
	mul.lo.s64 	%rd37, %rd35, %rd36;
	cvt.s64.s32 	%rd38, %r122;
	mul.lo.s64 	%rd6, %rd37, %rd38;
	add.s32 	%r8, %r122, 8;
	shl.b32 	%r9, %r8, 7;
	mul.lo.s32 	%r10, %r7, %r122;
	setp.ge.s32 	%p5, %r1, %r10;
	@%p5 bra 	$L__BB0_5;
	mov.u32 	%r11, %ntid.x;
	cvta.to.global.u64 	%rd7, %rd25;
	mov.u32 	%r313, %r1;
$L__BB0_4:
	div.s32 	%r127, %r313, %r122;
	mul.lo.s32 	%r128, %r127, %r122;
	sub.s32 	%r129, %r313, %r128;
	mad.lo.s32 	%r130, %r127, %r8, %r129;
	shl.b32 	%r131, %r130, 1;
	mov.u32 	%r132, smem;
	add.s32 	%r133, %r132, %r131;
	add.s32 	%r134, %r4, %r127;
	mad.lo.s32 	%r135, %r134, %r122, %r129;
	cvt.s64.s32 	%rd39, %r135;
	add.s64 	%rd40, %rd6, %rd39;
	shl.b64 	%rd41, %rd40, 1;
	add.s64 	%rd42, %rd7, %rd41;
	ld.global.nc.u16 	%rs1, [%rd42];
	st.shared.u16 	[%r133], %rs1;
	add.s32 	%r313, %r313, %r11;
	setp.lt.s32 	%p6, %r313, %r10;
	@%p6 bra 	$L__BB0_4;
$L__BB0_5:
	bar.sync 	0;
	shr.s32 	%r137, %r122, 31;
	shr.u32 	%r138, %r137, 27;
	add.s32 	%r139, %r122, %r138;
	shr.s32 	%r14, %r139, 5;
	setp.ge.s32 	%p7, %r326, %r7;
	mov.b32 	%r325, 0;
	@%p7 bra 	$L__BB0_35;
	setp.lt.s32 	%p8, %r122, 32;
	@%p8 bra 	$L__BB0_33;
	not.b32 	%r146, %r326;
	add.s32 	%r147, %r7, %r146;
	shr.u32 	%r15, %r147, 2;
	add.s32 	%r16, %r14, -1;
	and.b32  	%r17, %r14, 7;
	add.s32 	%r18, %r17, -1;
	and.b32  	%r19, %r14, 3;
	and.b32  	%r20, %r14, 15;
	add.s32 	%r21, %r20, -1;
	and.b32  	%r22, %r14, 67108856;
	and.b32  	%r23, %r14, 1;
	and.b32  	%r24, %r14, 67108848;
	mov.b32 	%r325, 0;
	mov.u32 	%r314, %r326;
$L__BB0_8:
	mov.u32 	%r26, %r325;
	setp.lt.u32 	%p10, %r16, 7;
	mad.lo.s32 	%r27, %r314, %r8, %r3;
	mul.wide.u32 	%rd46, %r26, 16;
	add.s64 	%rd8, %rd5, %rd46;
	mov.b32 	%r322, 0;
	@%p10 bra 	$L__BB0_11;
	mov.b32 	%r316, 0;
$L__BB0_10:
	.pragma "nounroll";
	shl.b32 	%r150, %r316, 5;
	add.s32 	%r151, %r27, %r150;
	shl.b32 	%r152, %r151, 1;
	mov.u32 	%r153, smem;
	add.s32 	%r154, %r153, %r152;
	ld.shared.u16 	%rs2, [%r154];
	// begin inline asm
	{  cvt.f32.f16 %f51, %rs2;}

	// end inline asm
	mul.wide.u32 	%rd47, %r316, 4;
	add.s64 	%rd48, %rd8, %rd47;
	ld.shared.u16 	%rs3, [%r154+64];
	// begin inline asm
	{  cvt.f32.f16 %f52, %rs3;}

	// end inline asm
	ld.shared.u16 	%rs4, [%r154+128];
	// begin inline asm
	{  cvt.f32.f16 %f53, %rs4;}

	// end inline asm
	ld.shared.u16 	%rs5, [%r154+192];
	// begin inline asm
	{  cvt.f32.f16 %f54, %rs5;}

	// end inline asm
	st.local.v4.f32 	[%rd48], {%f51, %f52, %f53, %f54};
	ld.shared.u16 	%rs6, [%r154+256];
	// begin inline asm
	{  cvt.f32.f16 %f55, %rs6;}

	// end inline asm
	ld.shared.u16 	%rs7, [%r154+320];
	// begin inline asm
	{  cvt.f32.f16 %f56, %rs7;}

	// end inline asm
	ld.shared.u16 	%rs8, [%r154+384];
	// begin inline asm
	{  cvt.f32.f16 %f57, %rs8;}

	// end inline asm
	ld.shared.u16 	%rs9, [%r154+448];
	// begin inline asm
	{  cvt.f32.f16 %f58, %rs9;}

	// end inline asm
	st.local.v4.f32 	[%rd48+16], {%f55, %f56, %f57, %f58};
	add.s32 	%r316, %r316, 8;
	setp.eq.s32 	%p11, %r316, %r22;
	mov.u32 	%r322, %r22;
	@%p11 bra 	$L__BB0_11;
	bra.uni 	$L__BB0_10;
$L__BB0_11:
	setp.eq.s32 	%p12, %r17, 0;
	@%p12 bra 	$L__BB0_19;
	setp.lt.u32 	%p13, %r18, 3;
	@%p13 bra 	$L__BB0_14;
	shl.b32 	%r155, %r322, 5;
	add.s32 	%r156, %r27, %r155;
	shl.b32 	%r157, %r156, 1;
	mov.u32 	%r158, smem;
	add.s32 	%r159, %r158, %r157;
	ld.shared.u16 	%rs10, [%r159];
	// begin inline asm
	{  cvt.f32.f16 %f59, %rs10;}

	// end inline asm
	mul.wide.u32 	%rd49, %r322, 4;
	add.s64 	%rd50, %rd8, %rd49;
	st.local.f32 	[%rd50], %f59;
	ld.shared.u16 	%rs11, [%r159+64];
	// begin inline asm
	{  cvt.f32.f16 %f60, %rs11;}

	// end inline asm
	st.local.f32 	[%rd50+4], %f60;
	ld.shared.u16 	%rs12, [%r159+128];
	// begin inline asm
	{  cvt.f32.f16 %f61, %rs12;}

	// end inline asm
	st.local.f32 	[%rd50+8], %f61;
	ld.shared.u16 	%rs13, [%r159+192];
	// begin inline asm
	{  cvt.f32.f16 %f62, %rs13;}

	// end inline asm
	st.local.f32 	[%rd50+12], %f62;
	add.s32 	%r322, %r322, 4;
$L__BB0_14:
	setp.eq.s32 	%p14, %r19, 0;
	@%p14 bra 	$L__BB0_19;
	setp.eq.s32 	%p15, %r19, 1;
	@%p15 bra 	$L__BB0_17;
	shl.b32 	%r160, %r322, 5;
	add.s32 	%r161, %r27, %r160;
	shl.b32 	%r162, %r161, 1;
	mov.u32 	%r163, smem;
	add.s32 	%r164, %r163, %r162;
	ld.shared.u16 	%rs14, [%r164];
	// begin inline asm
	{  cvt.f32.f16 %f63, %rs14;}

	// end inline asm
	mul.wide.u32 	%rd51, %r322, 4;
	add.s64 	%rd52, %rd8, %rd51;
	st.local.f32 	[%rd52], %f63;
	ld.shared.u16 	%rs15, [%r164+64];
	// begin inline asm
	{  cvt.f32.f16 %f64, %rs15;}

	// end inline asm
	st.local.f32 	[%rd52+4], %f64;
	add.s32 	%r322, %r322, 2;
$L__BB0_17:
	setp.eq.s32 	%p16, %r23, 0;
	@%p16 bra 	$L__BB0_19;
	shl.b32 	%r165, %r322, 5;
	add.s32 	%r166, %r27, %r165;
	shl.b32 	%r167, %r166, 1;
	mov.u32 	%r168, smem;
	add.s32 	%r169, %r168, %r167;
	ld.shared.u16 	%rs16, [%r169];
	// begin inline asm
	{  cvt.f32.f16 %f65, %rs16;}

	// end inline asm
	mul.wide.u32 	%rd53, %r322, 4;
	add.s64 	%rd54, %rd8, %rd53;
	st.local.f32 	[%rd54], %f65;
$L__BB0_19:
	setp.lt.u32 	%p17, %r16, 15;
	mul.wide.u32 	%rd55, %r26, 4;
	add.s64 	%rd56, %rd2, %rd55;
	mov.b32 	%r171, -8388608;
	st.local.u32 	[%rd56], %r171;
	add.s64 	%rd57, %rd3, %rd55;
	mov.b32 	%r319, 0;
	st.local.u32 	[%rd57], %r319;
	add.s64 	%rd10, %rd4, %rd46;
	@%p17 bra 	$L__BB0_22;
	mov.b32 	%r317, 0;
$L__BB0_21:
	.pragma "nounroll";
	mul.wide.u32 	%rd59, %r317, 4;
	add.s64 	%rd60, %rd10, %rd59;
	mov.f32 	%f66, 0f00000000;
	st.local.v4.f32 	[%rd60], {%f66, %f66, %f66, %f66};
	st.local.v4.f32 	[%rd60+16], {%f66, %f66, %f66, %f66};
	st.local.v4.f32 	[%rd60+32], {%f66, %f66, %f66, %f66};
	st.local.v4.f32 	[%rd60+48], {%f66, %f66, %f66, %f66};
	add.s32 	%r317, %r317, 16;
	setp.ne.s32 	%p18, %r317, %r24;
	mov.u32 	%r319, %r24;
	@%p18 bra 	$L__BB0_21;
$L__BB0_22:
	setp.eq.s32 	%p19, %r20, 0;
	@%p19 bra 	$L__BB0_32;
	setp.lt.u32 	%p20, %r21, 7;
	@%p20 bra 	$L__BB0_25;
	mul.wide.u32 	%rd61, %r319, 4;
	add.s64 	%rd62, %rd10, %rd61;
	mov.b32 	%r173, 0;
	st.local.u32 	[%rd62], %r173;
	st.local.u32 	[%rd62+4], %r173;
	st.local.u32 	[%rd62+8], %r173;
	st.local.u32 	[%rd62+12], %r173;
	st.local.u32 	[%rd62+16], %r173;
	st.local.u32 	[%rd62+20], %r173;
	st.local.u32 	[%rd62+24], %r173;
	st.local.u32 	[%rd62+28], %r173;
	add.s32 	%r319, %r319, 8;
$L__BB0_25:
	setp.eq.s32 	%p21, %r17, 0;
	@%p21 bra 	$L__BB0_32;
	setp.lt.u32 	%p22, %r18, 3;
	@%p22 bra 	$L__BB0_28;
	mul.wide.u32 	%rd63, %r319, 4;
	add.s64 	%rd64, %rd10, %rd63;
	mov.b32 	%r174, 0;
	st.local.u32 	[%rd64], %r174;
	st.local.u32 	[%rd64+4], %r174;
	st.local.u32 	[%rd64+8], %r174;
	st.local.u32 	[%rd64+12], %r174;
	add.s32 	%r319, %r319, 4;
$L__BB0_28:
	setp.eq.s32 	%p23, %r19, 0;
	@%p23 bra 	$L__BB0_32;
	setp.eq.s32 	%p24, %r19, 1;
	mul.wide.u32 	%rd65, %r319, 4;
	add.s64 	%rd9, %rd10, %rd65;
	mov.b32 	%r175, 0;
	st.local.u32 	[%rd9], %r175;
	@%p24 bra 	$L__BB0_32;
	setp.eq.s32 	%p25, %r19, 2;
	mov.b32 	%r176, 0;
	st.local.u32 	[%rd9+4], %r176;
	@%p25 bra 	$L__BB0_32;
	mov.b32 	%r177, 0;
	st.local.u32 	[%rd9+8], %r177;
$L__BB0_32:
	add.s32 	%r325, %r26, 1;
	add.s32 	%r314, %r314, 4;
	setp.eq.s32 	%p26, %r26, %r15;
	@%p26 bra 	$L__BB0_35;
	bra.uni 	$L__BB0_8;
$L__BB0_33:
	not.b32 	%r141, %r326;
	add.s32 	%r142, %r7, %r141;
	shr.u32 	%r44, %r142, 2;
	mov.b32 	%r324, 0;
$L__BB0_34:
	mul.wide.u32 	%rd43, %r324, 4;
	add.s64 	%rd44, %rd2, %rd43;
	mov.b32 	%r143, -8388608;
	st.local.u32 	[%rd44], %r143;
	add.s64 	%rd45, %rd3, %rd43;
	mov.b32 	%r144, 0;
	st.local.u32 	[%rd45], %r144;
	add.s32 	%r325, %r324, 1;
	setp.ne.s32 	%p9, %r324, %r44;
	mov.u32 	%r324, %r325;
	@%p9 bra 	$L__BB0_34;
$L__BB0_35:
	setp.lt.s32 	%p27, %r121, 1;
	@%p27 bra 	$L__BB0_70;
	mov.u32 	%r179, smem;
	add.s32 	%r48, %r179, %r9;
	add.s32 	%r49, %r48, %r9;
	mov.u32 	%r50, %ntid.x;
	add.s32 	%r51, %r326, %r4;
	add.s32 	%r52, %r14, -1;
	and.b32  	%r53, %r14, 15;
	add.s32 	%r54, %r53, -1;
	and.b32  	%r55, %r14, 7;
	add.s32 	%r56, %r55, -1;
	and.b32  	%r57, %r14, 67108848;
	and.b32  	%r58, %r14, 3;
	cvta.to.global.u64 	%rd11, %rd26;
	cvta.to.global.u64 	%rd12, %rd27;
	mov.b32 	%r333, 0;
	mov.u32 	%r332, %r121;
$L__BB0_37:
	min.s32 	%r180, %r332, 64;
	max.s32 	%r83, %r180, 1;
	sub.s32 	%r84, %r121, %r333;
	min.s32 	%r181, %r84, 64;
	mul.lo.s32 	%r85, %r181, %r122;
	setp.ge.s32 	%p28, %r1, %r85;
	@%p28 bra 	$L__BB0_40;
	mov.u32 	%r334, %r1;
$L__BB0_39:
	div.s32 	%r182, %r334, %r122;
	mul.lo.s32 	%r183, %r182, %r122;
	sub.s32 	%r184, %r334, %r183;
	mad.lo.s32 	%r185, %r182, %r8, %r184;
	shl.b32 	%r186, %r185, 1;
	add.s32 	%r187, %r48, %r186;
	add.s32 	%r188, %r182, %r333;
	mad.lo.s32 	%r189, %r188, %r122, %r184;
	cvt.s64.s32 	%rd66, %r189;
	add.s64 	%rd67, %rd6, %rd66;
	shl.b64 	%rd68, %rd67, 1;
	add.s64 	%rd69, %rd11, %rd68;
	ld.global.nc.u16 	%rs17, [%rd69];
	st.shared.u16 	[%r187], %rs17;
	add.s32 	%r190, %r187, %r9;
	add.s64 	%rd70, %rd12, %rd68;
	ld.global.nc.u16 	%rs18, [%rd70];
	st.shared.u16 	[%r190], %rs18;
	add.s32 	%r334, %r334, %r50;
	setp.lt.s32 	%p29, %r334, %r85;
	@%p29 bra 	$L__BB0_39;
$L__BB0_40:
	setp.eq.s32 	%p30, %r325, 0;
	bar.sync 	0;
	setp.lt.s32 	%p31, %r84, 1;
	or.pred  	%p32, %p30, %p31;
	@%p32 bra 	$L__BB0_124;
	setp.lt.s32 	%p33, %r122, 32;
	@%p33 bra 	$L__BB0_117;
	mov.b32 	%r335, 0;
$L__BB0_43:
	shl.b32 	%r241, %r335, 2;
	add.s32 	%r91, %r241, %r51;
	mul.wide.u32 	%rd72, %r335, 16;
	add.s64 	%rd17, %rd5, %rd72;
	mul.wide.u32 	%rd73, %r335, 4;
	add.s64 	%rd18, %rd2, %rd73;
	add.s64 	%rd19, %rd3, %rd73;
	add.s64 	%rd20, %rd4, %rd72;
	mov.b32 	%r336, 0;
$L__BB0_44:
	setp.lt.u32 	%p58, %r52, 15;
	mad.lo.s32 	%r93, %r336, %r8, %r3;
	mov.f32 	%f506, 0f00000000;
	mov.b32 	%r343, 0;
	@%p58 bra 	$L__BB0_47;
	mov.f32 	%f506, 0f00000000;
	mov.b32 	%r337, 0;
$L__BB0_46:
	.pragma "nounroll";
	shl.b32 	%r244, %r337, 5;
	add.s32 	%r245, %r93, %r244;
	shl.b32 	%r246, %r245, 1;
	add.s32 	%r247, %r48, %r246;
	ld.shared.u16 	%rs19, [%r247];
	// begin inline asm
	{  cvt.f32.f16 %f189, %rs19;}

	// end inline asm
	mul.wide.u32 	%rd74, %r337, 4;
	add.s64 	%rd75, %rd17, %rd74;
	ld.local.v4.f32 	{%f205, %f206, %f207, %f208}, [%rd75];
	fma.rn.f32 	%f209, %f189, %f205, %f506;
	ld.shared.u16 	%rs20, [%r247+64];
	// begin inline asm
	{  cvt.f32.f16 %f190, %rs20;}

	// end inline asm
	fma.rn.f32 	%f210, %f190, %f206, %f209;
	ld.shared.u16 	%rs21, [%r247+128];
	// begin inline asm
	{  cvt.f32.f16 %f191, %rs21;}

	// end inline asm
	fma.rn.f32 	%f211, %f191, %f207, %f210;
	ld.shared.u16 	%rs22, [%r247+192];
	// begin inline asm
	{  cvt.f32.f16 %f192, %rs22;}

	// end inline asm
	fma.rn.f32 	%f212, %f192, %f208, %f211;
	ld.shared.u16 	%rs23, [%r247+256];
	// begin inline asm
	{  cvt.f32.f16 %f193, %rs23;}

	// end inline asm
	ld.local.v4.f32 	{%f213, %f214, %f215, %f216}, [%rd75+16];
	fma.rn.f32 	%f217, %f193, %f213, %f212;
	ld.shared.u16 	%rs24, [%r247+320];
	// begin inline asm
	{  cvt.f32.f16 %f194, %rs24;}

	// end inline asm
	fma.rn.f32 	%f218, %f194, %f214, %f217;
	ld.shared.u16 	%rs25, [%r247+384];
	// begin inline asm
	{  cvt.f32.f16 %f195, %rs25;}

	// end inline asm
	fma.rn.f32 	%f219, %f195, %f215, %f218;
	ld.shared.u16 	%rs26, [%r247+448];
	// begin inline asm
	{  cvt.f32.f16 %f196, %rs26;}

	// end inline asm
	fma.rn.f32 	%f220, %f196, %f216, %f219;
	ld.shared.u16 	%rs27, [%r247+512];
	// begin inline asm
	{  cvt.f32.f16 %f197, %rs27;}

	// end inline asm
	ld.local.v4.f32 	{%f221, %f222, %f223, %f224}, [%rd75+32];
	fma.rn.f32 	%f225, %f197, %f221, %f220;
	ld.shared.u16 	%rs28, [%r247+576];
	// begin inline asm
	{  cvt.f32.f16 %f198, %rs28;}

	// end inline asm
	fma.rn.f32 	%f226, %f198, %f222, %f225;
	ld.shared.u16 	%rs29, [%r247+640];
	// begin inline asm
	{  cvt.f32.f16 %f199, %rs29;}

	// end inline asm
	fma.rn.f32 	%f227, %f199, %f223, %f226;
	ld.shared.u16 	%rs30, [%r247+704];
	// begin inline asm
	{  cvt.f32.f16 %f200, %rs30;}

	// end inline asm
	fma.rn.f32 	%f228, %f200, %f224, %f227;
	ld.shared.u16 	%rs31, [%r247+768];
	// begin inline asm
	{  cvt.f32.f16 %f201, %rs31;}

	// end inline asm
	ld.local.v4.f32 	{%f229, %f230, %f231, %f232}, [%rd75+48];
	fma.rn.f32 	%f233, %f201, %f229, %f228;
	ld.shared.u16 	%rs32, [%r247+832];
	// begin inline asm
	{  cvt.f32.f16 %f202, %rs32;}

	// end inline asm
	fma.rn.f32 	%f234, %f202, %f230, %f233;
	ld.shared.u16 	%rs33, [%r247+896];
	// begin inline asm
	{  cvt.f32.f16 %f203, %rs33;}

	// end inline asm
	fma.rn.f32 	%f235, %f203, %f231, %f234;
	ld.shared.u16 	%rs34, [%r247+960];
	// begin inline asm
	{  cvt.f32.f16 %f204, %rs34;}

	// end inline asm
	fma.rn.f32 	%f506, %f204, %f232, %f235;
	add.s32 	%r337, %r337, 16;
	setp.eq.s32 	%p59, %r337, %r57;
	mov.u32 	%r343, %r57;
	@%p59 bra 	$L__BB0_47;
	bra.uni 	$L__BB0_46;
$L__BB0_47:
	setp.eq.s32 	%p60, %r53, 0;
	@%p60 bra 	$L__BB0_57;
	setp.lt.u32 	%p61, %r54, 7;
	@%p61 bra 	$L__BB0_50;
	shl.b32 	%r248, %r343, 5;
	add.s32 	%r249, %r93, %r248;
	shl.b32 	%r250, %r249, 1;
	add.s32 	%r251, %r48, %r250;
	ld.shared.u16 	%rs35, [%r251];
	// begin inline asm
	{  cvt.f32.f16 %f237, %rs35;}

	// end inline asm
	mul.wide.u32 	%rd76, %r343, 4;
	add.s64 	%rd77, %rd17, %rd76;
	ld.local.f32 	%f245, [%rd77];
	fma.rn.f32 	%f246, %f237, %f245, %f506;
	ld.shared.u16 	%rs36, [%r251+64];
	// begin inline asm
	{  cvt.f32.f16 %f238, %rs36;}

	// end inline asm
	ld.local.f32 	%f247, [%rd77+4];
	fma.rn.f32 	%f248, %f238, %f247, %f246;
	ld.shared.u16 	%rs37, [%r251+128];
	// begin inline asm
	{  cvt.f32.f16 %f239, %rs37;}

	// end inline asm
	ld.local.f32 	%f249, [%rd77+8];
	fma.rn.f32 	%f250, %f239, %f249, %f248;
	ld.shared.u16 	%rs38, [%r251+192];
	// begin inline asm
	{  cvt.f32.f16 %f240, %rs38;}

	// end inline asm
	ld.local.f32 	%f251, [%rd77+12];
	fma.rn.f32 	%f252, %f240, %f251, %f250;
	ld.shared.u16 	%rs39, [%r251+256];
	// begin inline asm
	{  cvt.f32.f16 %f241, %rs39;}

	// end inline asm
	ld.local.f32 	%f253, [%rd77+16];
	fma.rn.f32 	%f254, %f241, %f253, %f252;
	ld.shared.u16 	%rs40, [%r251+320];
	// begin inline asm
	{  cvt.f32.f16 %f242, %rs40;}

	// end inline asm
	ld.local.f32 	%f255, [%rd77+20];
	fma.rn.f32 	%f256, %f242, %f255, %f254;
	ld.shared.u16 	%rs41, [%r251+384];
	// begin inline asm
	{  cvt.f32.f16 %f243, %rs41;}

	// end inline asm
	ld.local.f32 	%f257, [%rd77+24];
	fma.rn.f32 	%f258, %f243, %f257, %f256;
	ld.shared.u16 	%rs42, [%r251+448];
	// begin inline asm
	{  cvt.f32.f16 %f244, %rs42;}

	// end inline asm
	ld.local.f32 	%f259, [%rd77+28];
	fma.rn.f32 	%f506, %f244, %f259, %f258;
	add.s32 	%r343, %r343, 8;
$L__BB0_50:
	setp.eq.s32 	%p62, %r55, 0;
	@%p62 bra 	$L__BB0_57;
	setp.lt.u32 	%p63, %r56, 3;
	@%p63 bra 	$L__BB0_53;
	shl.b32 	%r252, %r343, 5;
	add.s32 	%r253, %r93, %r252;
	shl.b32 	%r254, %r253, 1;
	add.s32 	%r255, %r48, %r254;
	ld.shared.u16 	%rs43, [%r255];
	// begin inline asm
	{  cvt.f32.f16 %f261, %rs43;}

	// end inline asm
	mul.wide.u32 	%rd78, %r343, 4;
	add.s64 	%rd79, %rd17, %rd78;
	ld.local.f32 	%f265, [%rd79];
	fma.rn.f32 	%f266, %f261, %f265, %f506;
	ld.shared.u16 	%rs44, [%r255+64];
	// begin inline asm
	{  cvt.f32.f16 %f262, %rs44;}

	// end inline asm
	ld.local.f32 	%f267, [%rd79+4];
	fma.rn.f32 	%f268, %f262, %f267, %f266;
	ld.shared.u16 	%rs45, [%r255+128];
	// begin inline asm
	{  cvt.f32.f16 %f263, %rs45;}

	// end inline asm
	ld.local.f32 	%f269, [%rd79+8];
	fma.rn.f32 	%f270, %f263, %f269, %f268;
	ld.shared.u16 	%rs46, [%r255+192];
	// begin inline asm
	{  cvt.f32.f16 %f264, %rs46;}

	// end inline asm
	ld.local.f32 	%f271, [%rd79+12];
	fma.rn.f32 	%f506, %f264, %f271, %f270;
	add.s32 	%r343, %r343, 4;
$L__BB0_53:
	setp.eq.s32 	%p64, %r58, 0;
	@%p64 bra 	$L__BB0_57;
	setp.eq.s32 	%p65, %r58, 1;
	shl.b32 	%r256, %r343, 5;
	add.s32 	%r257, %r93, %r256;
	shl.b32 	%r258, %r257, 1;
	add.s32 	%r110, %r48, %r258;
	ld.shared.u16 	%rs47, [%r110];
	// begin inline asm
	{  cvt.f32.f16 %f272, %rs47;}

	// end inline asm
	mul.wide.u32 	%rd80, %r343, 4;
	add.s64 	%rd22, %rd17, %rd80;
	ld.local.f32 	%f273, [%rd22];
	fma.rn.f32 	%f506, %f272, %f273, %f506;
	@%p65 bra 	$L__BB0_57;
	setp.eq.s32 	%p66, %r58, 2;
	ld.shared.u16 	%rs48, [%r110+64];
	// begin inline asm
	{  cvt.f32.f16 %f274, %rs48;}

	// end inline asm
	ld.local.f32 	%f275, [%rd22+4];
	fma.rn.f32 	%f506, %f274, %f275, %f506;
	@%p66 bra 	$L__BB0_57;
	ld.shared.u16 	%rs49, [%r110+128];
	// begin inline asm
	{  cvt.f32.f16 %f276, %rs49;}

	// end inline asm
	ld.local.f32 	%f277, [%rd22+8];
	fma.rn.f32 	%f506, %f276, %f277, %f506;
$L__BB0_57:
	setp.lt.u32 	%p67, %r52, 15;
	setp.ne.s32 	%p68, %r123, 0;
	mov.b32 	%r260, %f506;
	shfl.sync.bfly.b32	%r261|%p69, %r260, 16, 31, -1;
	mov.b32 	%f278, %r261;
	add.f32 	%f279, %f506, %f278;
	mov.b32 	%r262, %f279;
	shfl.sync.bfly.b32	%r263|%p70, %r262, 8, 31, -1;
	mov.b32 	%f280, %r263;
	add.f32 	%f281, %f279, %f280;
	mov.b32 	%r264, %f281;
	shfl.sync.bfly.b32	%r265|%p71, %r264, 4, 31, -1;
	mov.b32 	%f282, %r265;
	add.f32 	%f283, %f281, %f282;
	mov.b32 	%r266, %f283;
	shfl.sync.bfly.b32	%r267|%p72, %r266, 2, 31, -1;
	mov.b32 	%f284, %r267;
	add.f32 	%f285, %f283, %f284;
	mov.b32 	%r268, %f285;
	shfl.sync.bfly.b32	%r269|%p73, %r268, 1, 31, -1;
	mov.b32 	%f286, %r269;
	add.f32 	%f287, %f285, %f286;
	mul.f32 	%f288, %f50, %f287;
	add.s32 	%r270, %r336, %r333;
	setp.gt.s32 	%p74, %r270, %r91;
	selp.f32 	%f289, 0fFF800000, %f288, %p74;
	selp.f32 	%f290, %f289, %f288, %p68;
	ld.local.f32 	%f291, [%rd18];
	max.f32 	%f46, %f291, %f290;
	sub.f32 	%f292, %f291, %f46;
	fma.rn.f32 	%f293, %f292, 0f3BBB989D, 0f3F000000;
	cvt.sat.f32.f32 	%f294, %f293;
	mov.f32 	%f295, 0f4B400001;
	mov.f32 	%f296, 0f437C0000;
	fma.rm.f32 	%f297, %f294, %f296, %f295;
	add.f32 	%f298, %f297, 0fCB40007F;
	neg.f32 	%f299, %f298;
	fma.rn.f32 	%f300, %f292, 0f3FB8AA3B, %f299;
	fma.rn.f32 	%f301, %f292, 0f32A57060, %f300;
	mov.b32 	%r271, %f297;
	shl.b32 	%r272, %r271, 23;
	mov.b32 	%f302, %r272;
	ex2.approx.ftz.f32 	%f303, %f301;
	mul.f32 	%f47, %f303, %f302;
	sub.f32 	%f304, %f290, %f46;
	fma.rn.f32 	%f305, %f304, 0f3BBB989D, 0f3F000000;
	cvt.sat.f32.f32 	%f306, %f305;
	fma.rm.f32 	%f307, %f306, %f296, %f295;
	add.f32 	%f308, %f307, 0fCB40007F;
	neg.f32 	%f309, %f308;
	fma.rn.f32 	%f310, %f304, 0f3FB8AA3B, %f309;
	fma.rn.f32 	%f311, %f304, 0f32A57060, %f310;
	mov.b32 	%r273, %f307;
	shl.b32 	%r274, %r273, 23;
	mov.b32 	%f312, %r274;
	ex2.approx.ftz.f32 	%f313, %f311;
	mul.f32 	%f48, %f313, %f312;
	ld.local.f32 	%f314, [%rd19];
	fma.rn.f32 	%f49, %f314, %f47, %f48;
	mov.b32 	%r340, 0;
	@%p67 bra 	$L__BB0_60;
	mov.b32 	%r338, 0;
$L__BB0_59:
	.pragma "nounroll";
	shl.b32 	%r276, %r338, 5;
	add.s32 	%r277, %r93, %r276;
	shl.b32 	%r278, %r277, 1;
	add.s32 	%r279, %r49, %r278;
	ld.shared.u16 	%rs50, [%r279];
	// begin inline asm
	{  cvt.f32.f16 %f315, %rs50;}

	// end inline asm
	mul.wide.u32 	%rd81, %r338, 4;
	add.s64 	%rd82, %rd20, %rd81;
	ld.local.v4.f32 	{%f331, %f332, %f333, %f334}, [%rd82];
	mul.f32 	%f335, %f47, %f331;
	fma.rn.f32 	%f336, %f48, %f315, %f335;
	ld.shared.u16 	%rs51, [%r279+64];
	// begin inline asm
	{  cvt.f32.f16 %f316, %rs51;}

	// end inline asm
	mul.f32 	%f337, %f47, %f332;
	fma.rn.f32 	%f338, %f48, %f316, %f337;
	ld.shared.u16 	%rs52, [%r279+128];
	// begin inline asm
	{  cvt.f32.f16 %f317, %rs52;}

	// end inline asm
	mul.f32 	%f339, %f47, %f333;
	fma.rn.f32 	%f340, %f48, %f317, %f339;
	ld.shared.u16 	%rs53, [%r279+192];
	// begin inline asm
	{  cvt.f32.f16 %f318, %rs53;}

	// end inline asm
	mul.f32 	%f341, %f47, %f334;
	fma.rn.f32 	%f342, %f48, %f318, %f341;
	st.local.v4.f32 	[%rd82], {%f336, %f338, %f340, %f342};
	ld.shared.u16 	%rs54, [%r279+256];
	// begin inline asm
	{  cvt.f32.f16 %f319, %rs54;}

	// end inline asm
	ld.local.v4.f32 	{%f343, %f344, %f345, %f346}, [%rd82+16];
	mul.f32 	%f347, %f47, %f343;
	fma.rn.f32 	%f348, %f48, %f319, %f347;
	ld.shared.u16 	%rs55, [%r279+320];
	// begin inline asm
	{  cvt.f32.f16 %f320, %rs55;}

	// end inline asm
	mul.f32 	%f349, %f47, %f344;
	fma.rn.f32 	%f350, %f48, %f320, %f349;
	ld.shared.u16 	%rs56, [%r279+384];
	// begin inline asm
	{  cvt.f32.f16 %f321, %rs56;}

	// end inline asm
	mul.f32 	%f351, %f47, %f345;
	fma.rn.f32 	%f352, %f48, %f321, %f351;
	ld.shared.u16 	%rs57, [%r279+448];
	// begin inline asm
	{  cvt.f32.f16 %f322, %rs57;}

	// end inline asm
	mul.f32 	%f353, %f47, %f346;
	fma.rn.f32 	%f354, %f48, %f322, %f353;
	st.local.v4.f32 	[%rd82+16], {%f348, %f350, %f352, %f354};
	ld.shared.u16 	%rs58, [%r279+512];
	// begin inline asm
	{  cvt.f32.f16 %f323, %rs58;}

	// end inline asm
	ld.local.v4.f32 	{%f355, %f356, %f357, %f358}, [%rd82+32];
	mul.f32 	%f359, %f47, %f355;
	fma.rn.f32 	%f360, %f48, %f323, %f359;
	ld.shared.u16 	%rs59, [%r279+576];
	// begin inline asm
	{  cvt.f32.f16 %f324, %rs59;}

	// end inline asm
	mul.f32 	%f361, %f47, %f356;
	fma.rn.f32 	%f362, %f48, %f324, %f361;
	ld.shared.u16 	%rs60, [%r279+640];
	// begin inline asm
	{  cvt.f32.f16 %f325, %rs60;}

	// end inline asm
	mul.f32 	%f363, %f47, %f357;
	fma.rn.f32 	%f364, %f48, %f325, %f363;
	ld.shared.u16 	%rs61, [%r279+704];
	// begin inline asm
	{  cvt.f32.f16 %f326, %rs61;}

	// end inline asm
	mul.f32 	%f365, %f47, %f358;
	fma.rn.f32 	%f366, %f48, %f326, %f365;
	st.local.v4.f32 	[%rd82+32], {%f360, %f362, %f364, %f366};
	ld.shared.u16 	%rs62, [%r279+768];
	// begin inline asm
	{  cvt.f32.f16 %f327, %rs62;}

	// end inline asm
	ld.local.v4.f32 	{%f367, %f368, %f369, %f370}, [%rd82+48];
	mul.f32 	%f371, %f47, %f367;
	fma.rn.f32 	%f372, %f48, %f327, %f371;
	ld.shared.u16 	%rs63, [%r279+832];
	// begin inline asm
	{  cvt.f32.f16 %f328, %rs63;}

	// end inline asm
	mul.f32 	%f373, %f47, %f368;
	fma.rn.f32 	%f374, %f48, %f328, %f373;
	ld.shared.u16 	%rs64, [%r279+896];
	// begin inline asm
	{  cvt.f32.f16 %f329, %rs64;}

	// end inline asm
	mul.f32 	%f375, %f47, %f369;
	fma.rn.f32 	%f376, %f48, %f329, %f375;
	ld.shared.u16 	%rs65, [%r279+960];
	// begin inline asm
	{  cvt.f32.f16 %f330, %rs65;}

	// end inline asm
	mul.f32 	%f377, %f47, %f370;
	fma.rn.f32 	%f378, %f48, %f330, %f377;
	st.local.v4.f32 	[%rd82+48], {%f372, %f374, %f376, %f378};
	add.s32 	%r338, %r338, 16;
	setp.ne.s32 	%p75, %r338, %r57;
	mov.u32 	%r340, %r57;
	@%p75 bra 	$L__BB0_59;
$L__BB0_60:
	setp.eq.s32 	%p76, %r53, 0;
	@%p76 bra 	$L__BB0_115;
	setp.lt.u32 	%p77, %r54, 7;
	@%p77 bra 	$L__BB0_63;
	shl.b32 	%r280, %r340, 5;
	add.s32 	%r281, %r93, %r280;
	shl.b32 	%r282, %r281, 1;
	add.s32 	%r283, %r49, %r282;
	ld.shared.u16 	%rs66, [%r283];
	// begin inline asm
	{  cvt.f32.f16 %f379, %rs66;}

	// end inline asm
	mul.wide.u32 	%rd83, %r340, 4;
	add.s64 	%rd84, %rd20, %rd83;
	ld.local.f32 	%f387, [%rd84];
	mul.f32 	%f388, %f47, %f387;
	fma.rn.f32 	%f389, %f48, %f379, %f388;
	st.local.f32 	[%rd84], %f389;
	ld.shared.u16 	%rs67, [%r283+64];
	// begin inline asm
	{  cvt.f32.f16 %f380, %rs67;}

	// end inline asm
	ld.local.f32 	%f390, [%rd84+4];
	mul.f32 	%f391, %f47, %f390;
	fma.rn.f32 	%f392, %f48, %f380, %f391;
	st.local.f32 	[%rd84+4], %f392;
	ld.shared.u16 	%rs68, [%r283+128];
	// begin inline asm
	{  cvt.f32.f16 %f381, %rs68;}

	// end inline asm
	ld.local.f32 	%f393, [%rd84+8];
	mul.f32 	%f394, %f47, %f393;
	fma.rn.f32 	%f395, %f48, %f381, %f394;
	st.local.f32 	[%rd84+8], %f395;
	ld.shared.u16 	%rs69, [%r283+192];
	// begin inline asm
	{  cvt.f32.f16 %f382, %rs69;}

	// end inline asm
	ld.local.f32 	%f396, [%rd84+12];
	mul.f32 	%f397, %f47, %f396;
	fma.rn.f32 	%f398, %f48, %f382, %f397;
	st.local.f32 	[%rd84+12], %f398;
	ld.shared.u16 	%rs70, [%r283+256];
	// begin inline asm
	{  cvt.f32.f16 %f383, %rs70;}

	// end inline asm
	ld.local.f32 	%f399, [%rd84+16];
	mul.f32 	%f400, %f47, %f399;
	fma.rn.f32 	%f401, %f48, %f383, %f400;
	st.local.f32 	[%rd84+16], %f401;
	ld.shared.u16 	%rs71, [%r283+320];
	// begin inline asm
	{  cvt.f32.f16 %f384, %rs71;}

	// end inline asm
	ld.local.f32 	%f402, [%rd84+20];
	mul.f32 	%f403, %f47, %f402;
	fma.rn.f32 	%f404, %f48, %f384, %f403;
	st.local.f32 	[%rd84+20], %f404;
	ld.shared.u16 	%rs72, [%r283+384];
	// begin inline asm
	{  cvt.f32.f16 %f385, %rs72;}

	// end inline asm
	ld.local.f32 	%f405, [%rd84+24];
	mul.f32 	%f406, %f47, %f405;
	fma.rn.f32 	%f407, %f48, %f385, %f406;
	st.local.f32 	[%rd84+24], %f407;
	ld.shared.u16 	%rs73, [%r283+448];
	// begin inline asm
	{  cvt.f32.f16 %f386, %rs73;}

	// end inline asm
	ld.local.f32 	%f408, [%rd84+28];
	mul.f32 	%f409, %f47, %f408;
	fma.rn.f32 	%f410, %f48, %f386, %f409;
	st.local.f32 	[%rd84+28], %f410;
	add.s32 	%r340, %r340, 8;
$L__BB0_63:
	setp.eq.s32 	%p78, %r55, 0;
	@%p78 bra 	$L__BB0_115;
	setp.lt.u32 	%p79, %r56, 3;
	@%p79 bra 	$L__BB0_66;
	shl.b32 	%r284, %r340, 5;
	add.s32 	%r285, %r93, %r284;
	shl.b32 	%r286, %r285, 1;
	add.s32 	%r287, %r49, %r286;
	ld.shared.u16 	%rs74, [%r287];
	// begin inline asm
	{  cvt.f32.f16 %f411, %rs74;}

	// end inline asm
	mul.wide.u32 	%rd85, %r340, 4;
	add.s64 	%rd86, %rd20, %rd85;
	ld.local.f32 	%f415, [%rd86];
	mul.f32 	%f416, %f47, %f415;
	fma.rn.f32 	%f417, %f48, %f411, %f416;
	st.local.f32 	[%rd86], %f417;
	ld.shared.u16 	%rs75, [%r287+64];
	// begin inline asm
	{  cvt.f32.f16 %f412, %rs75;}

	// end inline asm
	ld.local.f32 	%f418, [%rd86+4];
	mul.f32 	%f419, %f47, %f418;
	fma.rn.f32 	%f420, %f48, %f412, %f419;
	st.local.f32 	[%rd86+4], %f420;
	ld.shared.u16 	%rs76, [%r287+128];
	// begin inline asm
	{  cvt.f32.f16 %f413, %rs76;}

	// end inline asm
	ld.local.f32 	%f421, [%rd86+8];
	mul.f32 	%f422, %f47, %f421;
	fma.rn.f32 	%f423, %f48, %f413, %f422;
	st.local.f32 	[%rd86+8], %f423;
	ld.shared.u16 	%rs77, [%r287+192];
	// begin inline asm
	{  cvt.f32.f16 %f414, %rs77;}

	// end inline asm
	ld.local.f32 	%f424, [%rd86+12];
	mul.f32 	%f425, %f47, %f424;
	fma.rn.f32 	%f426, %f48, %f414, %f425;
	st.local.f32 	[%rd86+12], %f426;
	add.s32 	%r340, %r340, 4;
$L__BB0_66:
	setp.eq.s32 	%p80, %r58, 0;
	@%p80 bra 	$L__BB0_115;
	setp.eq.s32 	%p81, %r58, 1;
	shl.b32 	%r288, %r340, 5;
	add.s32 	%r289, %r93, %r288;
	shl.b32 	%r290, %r289, 1;
	add.s32 	%r103, %r49, %r290;
	ld.shared.u16 	%rs78, [%r103];
	// begin inline asm
	{  cvt.f32.f16 %f427, %rs78;}

	// end inline asm
	mul.wide.u32 	%rd87, %r340, 4;
	add.s64 	%rd21, %rd20, %rd87;
	ld.local.f32 	%f428, [%rd21];
	mul.f32 	%f429, %f47, %f428;
	fma.rn.f32 	%f430, %f48, %f427, %f429;
	st.local.f32 	[%rd21], %f430;
	@%p81 bra 	$L__BB0_115;
	setp.eq.s32 	%p82, %r58, 2;
	ld.shared.u16 	%rs79, [%r103+64];
	// begin inline asm
	{  cvt.f32.f16 %f431, %rs79;}

	// end inline asm
	ld.local.f32 	%f432, [%rd21+4];
	mul.f32 	%f433, %f47, %f432;
	fma.rn.f32 	%f434, %f48, %f431, %f433;
	st.local.f32 	[%rd21+4], %f434;
	@%p82 bra 	$L__BB0_115;
	ld.shared.u16 	%rs80, [%r103+128];
	// begin inline asm
	{  cvt.f32.f16 %f435, %rs80;}

	// end inline asm
	ld.local.f32 	%f436, [%rd21+8];
	mul.f32 	%f437, %f47, %f436;
	fma.rn.f32 	%f438, %f48, %f435, %f437;
	st.local.f32 	[%rd21+8], %f438;
	bra.uni 	$L__BB0_115;
$L__BB0_70:
	setp.ge.s32 	%p86, %r326, %r7;
	setp.lt.s32 	%p87, %r122, 32;
	or.pred  	%p88, %p86, %p87;
	@%p88 bra 	$L__BB0_114;
	not.b32 	%r292, %r326;
	add.s32 	%r293, %r7, %r292;
	shr.u32 	%r59, %r293, 2;
	add.s32 	%r60, %r14, -1;
	and.b32  	%r61, %r14, 7;
	add.s32 	%r62, %r61, -1;
	and.b32  	%r63, %r14, 3;
	and.b32  	%r64, %r14, 67108856;
	and.b32  	%r65, %r14, 1;
	mov.b32 	%r327, 0;
$L__BB0_72:
	mov.u32 	%r67, %r327;
	setp.lt.u32 	%p89, %r60, 7;
	add.s32 	%r295, %r4, %r326;
	mul.wide.u32 	%rd88, %r67, 4;
	add.s64 	%rd89, %rd3, %rd88;
	ld.local.f32 	%f1, [%rd89];
	mul.wide.u32 	%rd90, %r67, 16;
	add.s64 	%rd13, %rd4, %rd90;
	mad.lo.s32 	%r68, %r295, %r122, %r3;
	mov.b32 	%r330, 0;
	@%p89 bra 	$L__BB0_91;
	mov.b32 	%r328, 0;
$L__BB0_74:
	.pragma "nounroll";
	setp.leu.f32 	%p90, %f1, 0f00000000;
	mul.wide.u32 	%rd91, %r328, 4;
	add.s64 	%rd14, %rd13, %rd91;
	mov.f32 	%f484, 0f00000000;
	@%p90 bra 	$L__BB0_76;
	ld.local.f32 	%f440, [%rd14];
	div.rn.f32 	%f484, %f440, %f1;
$L__BB0_76:
	setp.leu.f32 	%p91, %f1, 0f00000000;
	// begin inline asm
	{  cvt.rn.f16.f32 %rs81, %f484;}

	// end inline asm
	shl.b32 	%r297, %r328, 5;
	add.s32 	%r70, %r68, %r297;
	cvt.s64.s32 	%rd92, %r70;
	add.s64 	%rd93, %rd6, %rd92;
	shl.b64 	%rd94, %rd93, 1;
	add.s64 	%rd95, %rd1, %rd94;
	st.global.u16 	[%rd95], %rs81;
	mov.f32 	%f485, 0f00000000;
	@%p91 bra 	$L__BB0_78;
	ld.local.f32 	%f443, [%rd14+4];
	div.rn.f32 	%f485, %f443, %f1;
$L__BB0_78:
	setp.leu.f32 	%p92, %f1, 0f00000000;
	// begin inline asm
	{  cvt.rn.f16.f32 %rs82, %f485;}

	// end inline asm
	add.s32 	%r298, %r70, 32;
	cvt.s64.s32 	%rd96, %r298;
	add.s64 	%rd97, %rd6, %rd96;
	shl.b64 	%rd98, %rd97, 1;
	add.s64 	%rd99, %rd1, %rd98;
	st.global.u16 	[%rd99], %rs82;
	mov.f32 	%f486, 0f00000000;
	@%p92 bra 	$L__BB0_80;
	ld.local.f32 	%f446, [%rd14+8];
	div.rn.f32 	%f486, %f446, %f1;
$L__BB0_80:
	setp.leu.f32 	%p93, %f1, 0f00000000;
	// begin inline asm
	{  cvt.rn.f16.f32 %rs83, %f486;}

	// end inline asm
	add.s32 	%r299, %r70, 64;
	cvt.s64.s32 	%rd100, %r299;
	add.s64 	%rd101, %rd6, %rd100;
	shl.b64 	%rd102, %rd101, 1;
	add.s64 	%rd103, %rd1, %rd102;
	st.global.u16 	[%rd103], %rs83;
	mov.f32 	%f487, 0f00000000;
	@%p93 bra 	$L__BB0_82;
	ld.local.f32 	%f449, [%rd14+12];
	div.rn.f32 	%f487, %f449, %f1;
$L__BB0_82:
	setp.leu.f32 	%p94, %f1, 0f00000000;
	// begin inline asm
	{  cvt.rn.f16.f32 %rs84, %f487;}

	// end inline asm
	add.s32 	%r300, %r70, 96;
	cvt.s64.s32 	%rd104, %r300;
	add.s64 	%rd105, %rd6, %rd104;
	shl.b64 	%rd106, %rd105, 1;
	add.s64 	%rd107, %rd1, %rd106;
	st.global.u16 	[%rd107], %rs84;
	mov.f32 	%f488, 0f00000000;
	@%p94 bra 	$L__BB0_84;
	ld.local.f32 	%f452, [%rd14+16];
	div.rn.f32 	%f488, %f452, %f1;
$L__BB0_84:
	setp.leu.f32 	%p95, %f1, 0f00000000;
	// begin inline asm
	{  cvt.rn.f16.f32 %rs85, %f488;}

	// end inline asm
	add.s32 	%r301, %r70, 128;
	cvt.s64.s32 	%rd108, %r301;
	add.s64 	%rd109, %rd6, %rd108;
	shl.b64 	%rd110, %rd109, 1;
	add.s64 	%rd111, %rd1, %rd110;
	st.global.u16 	[%rd111], %rs85;
	mov.f32 	%f489, 0f00000000;
	@%p95 bra 	$L__BB0_86;
	ld.local.f32 	%f455, [%rd14+20];
	div.rn.f32 	%f489, %f455, %f1;
$L__BB0_86:
	setp.leu.f32 	%p96, %f1, 0f00000000;
	// begin inline asm
	{  cvt.rn.f16.f32 %rs86, %f489;}

	// end inline asm
	add.s32 	%r302, %r70, 160;
	cvt.s64.s32 	%rd112, %r302;
	add.s64 	%rd113, %rd6, %rd112;
	shl.b64 	%rd114, %rd113, 1;
	add.s64 	%rd115, %rd1, %rd114;
	st.global.u16 	[%rd115], %rs86;
	mov.f32 	%f490, 0f00000000;
	@%p96 bra 	$L__BB0_88;
	ld.local.f32 	%f458, [%rd14+24];
	div.rn.f32 	%f490, %f458, %f1;
$L__BB0_88:
	setp.leu.f32 	%p97, %f1, 0f00000000;
	// begin inline asm
	{  cvt.rn.f16.f32 %rs87, %f490;}

	// end inline asm
	add.s32 	%r303, %r70, 192;
	cvt.s64.s32 	%rd116, %r303;
	add.s64 	%rd117, %rd6, %rd116;
	shl.b64 	%rd118, %rd117, 1;
	add.s64 	%rd119, %rd1, %rd118;
	st.global.u16 	[%rd119], %rs87;
	mov.f32 	%f491, 0f00000000;
	@%p97 bra 	$L__BB0_90;
	ld.local.f32 	%f461, [%rd14+28];
	div.rn.f32 	%f491, %f461, %f1;
$L__BB0_90:
	// begin inline asm
	{  cvt.rn.f16.f32 %rs88, %f491;}

	// end inline asm
	add.s32 	%r304, %r70, 224;
	cvt.s64.s32 	%rd120, %r304;
	add.s64 	%rd121, %rd6, %rd120;
	shl.b64 	%rd122, %rd121, 1;
	add.s64 	%rd123, %rd1, %rd122;
	st.global.u16 	[%rd123], %rs88;
	add.s32 	%r328, %r328, 8;
	setp.ne.s32 	%p98, %r328, %r64;
	mov.u32 	%r330, %r64;
	@%p98 bra 	$L__BB0_74;
$L__BB0_91:
	setp.eq.s32 	%p99, %r61, 0;
	@%p99 bra 	$L__BB0_113;
	setp.lt.u32 	%p100, %r62, 3;
	@%p100 bra 	$L__BB0_102;
	setp.leu.f32 	%p101, %f1, 0f00000000;
	mul.wide.u32 	%rd124, %r330, 4;
	add.s64 	%rd15, %rd13, %rd124;
	mov.f32 	%f492, 0f00000000;
	@%p101 bra 	$L__BB0_95;
	ld.local.f32 	%f464, [%rd15];
	div.rn.f32 	%f492, %f464, %f1;
$L__BB0_95:
	setp.leu.f32 	%p102, %f1, 0f00000000;
	// begin inline asm
	{  cvt.rn.f16.f32 %rs89, %f492;}

	// end inline asm
	shl.b32 	%r305, %r330, 5;
	add.s32 	%r73, %r68, %r305;
	cvt.s64.s32 	%rd125, %r73;
	add.s64 	%rd126, %rd6, %rd125;
	shl.b64 	%rd127, %rd126, 1;
	add.s64 	%rd128, %rd1, %rd127;
	st.global.u16 	[%rd128], %rs89;
	mov.f32 	%f493, 0f00000000;
	@%p102 bra 	$L__BB0_97;
	ld.local.f32 	%f467, [%rd15+4];
	div.rn.f32 	%f493, %f467, %f1;
$L__BB0_97:
	setp.leu.f32 	%p103, %f1, 0f00000000;
	// begin inline asm
	{  cvt.rn.f16.f32 %rs90, %f493;}

	// end inline asm
	add.s32 	%r306, %r73, 32;
	cvt.s64.s32 	%rd129, %r306;
	add.s64 	%rd130, %rd6, %rd129;
	shl.b64 	%rd131, %rd130, 1;
	add.s64 	%rd132, %rd1, %rd131;
	st.global.u16 	[%rd132], %rs90;
	mov.f32 	%f494, 0f00000000;
	@%p103 bra 	$L__BB0_99;
	ld.local.f32 	%f470, [%rd15+8];
	div.rn.f32 	%f494, %f470, %f1;
$L__BB0_99:
	setp.leu.f32 	%p104, %f1, 0f00000000;
	// begin inline asm
	{  cvt.rn.f16.f32 %rs91, %f494;}

	// end inline asm
	add.s32 	%r307, %r73, 64;
	cvt.s64.s32 	%rd133, %r307;
	add.s64 	%rd134, %rd6, %rd133;
	shl.b64 	%rd135, %rd134, 1;
	add.s64 	%rd136, %rd1, %rd135;
	st.global.u16 	[%rd136], %rs91;
	mov.f32 	%f495, 0f00000000;
	@%p104 bra 	$L__BB0_101;
	ld.local.f32 	%f473, [%rd15+12];
	div.rn.f32 	%f495, %f473, %f1;
$L__BB0_101:
	// begin inline asm
	{  cvt.rn.f16.f32 %rs92, %f495;}

	// end inline asm
	add.s32 	%r308, %r73, 96;
	cvt.s64.s32 	%rd137, %r308;
	add.s64 	%rd138, %rd6, %rd137;
	shl.b64 	%rd139, %rd138, 1;
	add.s64 	%rd140, %rd1, %rd139;
	st.global.u16 	[%rd140], %rs92;
	add.s32 	%r330, %r330, 4;
$L__BB0_102:
	setp.eq.s32 	%p105, %r63, 0;
	@%p105 bra 	$L__BB0_113;
	setp.eq.s32 	%p106, %r63, 1;
	@%p106 bra 	$L__BB0_109;
	setp.leu.f32 	%p107, %f1, 0f00000000;
	mul.wide.u32 	%rd141, %r330, 4;
	add.s64 	%rd16, %rd13, %rd141;
	mov.f32 	%f496, 0f00000000;
	@%p107 bra 	$L__BB0_106;
	ld.local.f32 	%f476, [%rd16];
	div.rn.f32 	%f496, %f476, %f1;
$L__BB0_106:
	setp.leu.f32 	%p108, %f1, 0f00000000;
	// begin inline asm
	{  cvt.rn.f16.f32 %rs93, %f496;}

	// end inline asm
	shl.b32 	%r309, %r330, 5;
	add.s32 	%r76, %r68, %r309;
	cvt.s64.s32 	%rd142, %r76;
	add.s64 	%rd143, %rd6, %rd142;
	shl.b64 	%rd144, %rd143, 1;
	add.s64 	%rd145, %rd1, %rd144;
	st.global.u16 	[%rd145], %rs93;
	mov.f32 	%f497, 0f00000000;
	@%p108 bra 	$L__BB0_108;
	ld.local.f32 	%f479, [%rd16+4];
	div.rn.f32 	%f497, %f479, %f1;
$L__BB0_108:
	// begin inline asm
	{  cvt.rn.f16.f32 %rs94, %f497;}

	// end inline asm
	add.s32 	%r310, %r76, 32;
	cvt.s64.s32 	%rd146, %r310;
	add.s64 	%rd147, %rd6, %rd146;
	shl.b64 	%rd148, %rd147, 1;
	add.s64 	%rd149, %rd1, %rd148;
	st.global.u16 	[%rd149], %rs94;
	add.s32 	%r330, %r330, 2;
$L__BB0_109:
	setp.eq.s32 	%p109, %r65, 0;
	@%p109 bra 	$L__BB0_113;
	setp.leu.f32 	%p110, %f1, 0f00000000;
	mov.f32 	%f498, 0f00000000;
	@%p110 bra 	$L__BB0_112;
	mul.wide.u32 	%rd150, %r330, 4;
	add.s64 	%rd151, %rd13, %rd150;
	ld.local.f32 	%f482, [%rd151];
	div.rn.f32 	%f498, %f482, %f1;
$L__BB0_112:
	// begin inline asm
	{  cvt.rn.f16.f32 %rs95, %f498;}

	// end inline asm
	shl.b32 	%r311, %r330, 5;
	add.s32 	%r312, %r68, %r311;
	cvt.s64.s32 	%rd152, %r312;
	add.s64 	%rd153, %rd6, %rd152;
	shl.b64 	%rd154, %rd153, 1;
	add.s64 	%rd155, %rd1, %rd154;
	st.global.u16 	[%rd155], %rs95;
$L__BB0_113:
	add.s32 	%r327, %r67, 1;
	add.s32 	%r326, %r326, 4;
	setp.eq.s32 	%p111, %r67, %r59;
	@%p111 bra 	$L__BB0_114;
	bra.uni 	$L__BB0_72;
$L__BB0_114:
	ret;
$L__BB0_115:
	st.local.f32 	[%rd18], %f46;
	st.local.f32 	[%rd19], %f49;
	add.s32 	%r336, %r336, 1;
	setp.eq.s32 	%p83, %r336, %r83;
	@%p83 bra 	$L__BB0_116;
	bra.uni 	$L__BB0_44;
$L__BB0_116:
	add.s32 	%r335, %r335, 1;
	setp.eq.s32 	%p84, %r335, %r325;
	@%p84 bra 	$L__BB0_124;
	bra.uni 	$L__BB0_43;
$L__BB0_117:
	and.b32  	%r88, %r83, 1;
	and.b32  	%r89, %r83, 126;
	mov.b32 	%r345, 0;
$L__BB0_118:
	setp.lt.s32 	%p34, %r332, 2;
	shl.b32 	%r193, %r345, 2;
	add.s32 	%r113, %r193, %r51;
	mul.wide.u32 	%rd71, %r345, 4;
	add.s64 	%rd23, %rd2, %rd71;
	add.s64 	%rd24, %rd3, %rd71;
	mov.b32 	%r347, 0;
	@%p34 bra 	$L__BB0_121;
	mov.b32 	%r346, 0;
$L__BB0_120:
	setp.ne.s32 	%p35, %r123, 0;
	add.s32 	%r195, %r346, %r333;
	mov.b32 	%r196, 0;
	shfl.sync.bfly.b32	%r197|%p36, %r196, 16, 31, -1;
	mov.b32 	%f67, %r197;
	add.f32 	%f68, %f67, 0f00000000;
	mov.b32 	%r198, %f68;
	shfl.sync.bfly.b32	%r199|%p37, %r198, 8, 31, -1;
	mov.b32 	%f69, %r199;
	add.f32 	%f70, %f68, %f69;
	mov.b32 	%r200, %f70;
	shfl.sync.bfly.b32	%r201|%p38, %r200, 4, 31, -1;
	mov.b32 	%f71, %r201;
	add.f32 	%f72, %f70, %f71;
	mov.b32 	%r202, %f72;
	shfl.sync.bfly.b32	%r203|%p39, %r202, 2, 31, -1;
	mov.b32 	%f73, %r203;
	add.f32 	%f74, %f72, %f73;
	mov.b32 	%r204, %f74;
	shfl.sync.bfly.b32	%r205|%p40, %r204, 1, 31, -1;
	mov.b32 	%f75, %r205;
	add.f32 	%f76, %f74, %f75;
	mul.f32 	%f77, %f50, %f76;
	setp.gt.s32 	%p41, %r195, %r113;
	selp.f32 	%f78, 0fFF800000, %f77, %p41;
	selp.f32 	%f79, %f78, %f77, %p35;
	ld.local.f32 	%f80, [%rd23];
	max.f32 	%f81, %f80, %f79;
	sub.f32 	%f82, %f80, %f81;
	fma.rn.f32 	%f83, %f82, 0f3BBB989D, 0f3F000000;
	cvt.sat.f32.f32 	%f84, %f83;
	mov.f32 	%f85, 0f4B400001;
	mov.f32 	%f86, 0f437C0000;
	fma.rm.f32 	%f87, %f84, %f86, %f85;
	add.f32 	%f88, %f87, 0fCB40007F;
	neg.f32 	%f89, %f88;
	fma.rn.f32 	%f90, %f82, 0f3FB8AA3B, %f89;
	fma.rn.f32 	%f91, %f82, 0f32A57060, %f90;
	mov.b32 	%r206, %f87;
	shl.b32 	%r207, %r206, 23;
	mov.b32 	%f92, %r207;
	ex2.approx.ftz.f32 	%f93, %f91;
	mul.f32 	%f94, %f93, %f92;
	sub.f32 	%f95, %f79, %f81;
	fma.rn.f32 	%f96, %f95, 0f3BBB989D, 0f3F000000;
	cvt.sat.f32.f32 	%f97, %f96;
	fma.rm.f32 	%f98, %f97, %f86, %f85;
	add.f32 	%f99, %f98, 0fCB40007F;
	neg.f32 	%f100, %f99;
	fma.rn.f32 	%f101, %f95, 0f3FB8AA3B, %f100;
	fma.rn.f32 	%f102, %f95, 0f32A57060, %f101;
	mov.b32 	%r208, %f98;
	shl.b32 	%r209, %r208, 23;
	mov.b32 	%f103, %r209;
	ex2.approx.ftz.f32 	%f104, %f102;
	ld.local.f32 	%f105, [%rd24];
	mul.f32 	%f106, %f105, %f94;
	fma.rn.f32 	%f107, %f104, %f103, %f106;
	shfl.sync.bfly.b32	%r210|%p42, %r196, 16, 31, -1;
	mov.b32 	%f108, %r210;
	add.f32 	%f109, %f108, 0f00000000;
	mov.b32 	%r211, %f109;
	shfl.sync.bfly.b32	%r212|%p43, %r211, 8, 31, -1;
	mov.b32 	%f110, %r212;
	add.f32 	%f111, %f109, %f110;
	mov.b32 	%r213, %f111;
	shfl.sync.bfly.b32	%r214|%p44, %r213, 4, 31, -1;
	mov.b32 	%f112, %r214;
	add.f32 	%f113, %f111, %f112;
	mov.b32 	%r215, %f113;
	shfl.sync.bfly.b32	%r216|%p45, %r215, 2, 31, -1;
	mov.b32 	%f114, %r216;
	add.f32 	%f115, %f113, %f114;
	mov.b32 	%r217, %f115;
	shfl.sync.bfly.b32	%r218|%p46, %r217, 1, 31, -1;
	mov.b32 	%f116, %r218;
	add.f32 	%f117, %f115, %f116;
	mul.f32 	%f118, %f50, %f117;
	setp.ge.s32 	%p47, %r195, %r113;
	selp.f32 	%f119, 0fFF800000, %f118, %p47;
	selp.f32 	%f120, %f119, %f118, %p35;
	max.f32 	%f121, %f81, %f120;
	sub.f32 	%f122, %f81, %f121;
	fma.rn.f32 	%f123, %f122, 0f3BBB989D, 0f3F000000;
	cvt.sat.f32.f32 	%f124, %f123;
	fma.rm.f32 	%f125, %f124, %f86, %f85;
	add.f32 	%f126, %f125, 0fCB40007F;
	neg.f32 	%f127, %f126;
	fma.rn.f32 	%f128, %f122, 0f3FB8AA3B, %f127;
	fma.rn.f32 	%f129, %f122, 0f32A57060, %f128;
	mov.b32 	%r219, %f125;
	shl.b32 	%r220, %r219, 23;
	mov.b32 	%f130, %r220;
	ex2.approx.ftz.f32 	%f131, %f129;
	mul.f32 	%f132, %f131, %f130;
	sub.f32 	%f133, %f120, %f121;
	fma.rn.f32 	%f134, %f133, 0f3BBB989D, 0f3F000000;
	cvt.sat.f32.f32 	%f135, %f134;
	fma.rm.f32 	%f136, %f135, %f86, %f85;
	add.f32 	%f137, %f136, 0fCB40007F;
	neg.f32 	%f138, %f137;
	fma.rn.f32 	%f139, %f133, 0f3FB8AA3B, %f138;
	fma.rn.f32 	%f140, %f133, 0f32A57060, %f139;
	mov.b32 	%r221, %f136;
	shl.b32 	%r222, %r221, 23;
	mov.b32 	%f141, %r222;
	ex2.approx.ftz.f32 	%f142, %f140;
	mul.f32 	%f143, %f107, %f132;
	fma.rn.f32 	%f144, %f142, %f141, %f143;
	st.local.f32 	[%rd23], %f121;
	st.local.f32 	[%rd24], %f144;
	add.s32 	%r346, %r346, 2;
	setp.ne.s32 	%p48, %r346, %r89;
	mov.u32 	%r347, %r89;
	@%p48 bra 	$L__BB0_120;
$L__BB0_121:
	setp.eq.s32 	%p49, %r88, 0;
	@%p49 bra 	$L__BB0_123;
	setp.ne.s32 	%p50, %r123, 0;
	add.s32 	%r224, %r347, %r333;
	mov.b32 	%r225, 0;
	shfl.sync.bfly.b32	%r226|%p51, %r225, 16, 31, -1;
	mov.b32 	%f145, %r226;
	add.f32 	%f146, %f145, 0f00000000;
	mov.b32 	%r227, %f146;
	shfl.sync.bfly.b32	%r228|%p52, %r227, 8, 31, -1;
	mov.b32 	%f147, %r228;
	add.f32 	%f148, %f146, %f147;
	mov.b32 	%r229, %f148;
	shfl.sync.bfly.b32	%r230|%p53, %r229, 4, 31, -1;
	mov.b32 	%f149, %r230;
	add.f32 	%f150, %f148, %f149;
	mov.b32 	%r231, %f150;
	shfl.sync.bfly.b32	%r232|%p54, %r231, 2, 31, -1;
	mov.b32 	%f151, %r232;
	add.f32 	%f152, %f150, %f151;
	mov.b32 	%r233, %f152;
	shfl.sync.bfly.b32	%r234|%p55, %r233, 1, 31, -1;
	mov.b32 	%f153, %r234;
	add.f32 	%f154, %f152, %f153;
	mul.f32 	%f155, %f50, %f154;
	setp.gt.s32 	%p56, %r224, %r113;
	selp.f32 	%f156, 0fFF800000, %f155, %p56;
	selp.f32 	%f157, %f156, %f155, %p50;
	ld.local.f32 	%f158, [%rd23];
	max.f32 	%f159, %f158, %f157;
	sub.f32 	%f160, %f158, %f159;
	fma.rn.f32 	%f161, %f160, 0f3BBB989D, 0f3F000000;
	cvt.sat.f32.f32 	%f162, %f161;
	mov.f32 	%f163, 0f4B400001;
	mov.f32 	%f164, 0f437C0000;
	fma.rm.f32 	%f165, %f162, %f164, %f163;
	add.f32 	%f166, %f165, 0fCB40007F;
	neg.f32 	%f167, %f166;
	fma.rn.f32 	%f168, %f160, 0f3FB8AA3B, %f167;
	fma.rn.f32 	%f169, %f160, 0f32A57060, %f168;
	mov.b32 	%r235, %f165;
	shl.b32 	%r236, %r235, 23;
	mov.b32 	%f170, %r236;
	ex2.approx.ftz.f32 	%f171, %f169;
	mul.f32 	%f172, %f171, %f170;
	sub.f32 	%f173, %f157, %f159;
	fma.rn.f32 	%f174, %f173, 0f3BBB989D, 0f3F000000;
	cvt.sat.f32.f32 	%f175, %f174;
	fma.rm.f32 	%f176, %f175, %f164, %f163;
	add.f32 	%f177, %f176, 0fCB40007F;
	neg.f32 	%f178, %f177;
	fma.rn.f32 	%f179, %f173, 0f3FB8AA3B, %f178;
	fma.rn.f32 	%f180, %f173, 0f32A57060, %f179;
	mov.b32 	%r237, %f176;
	shl.b32 	%r238, %r237, 23;
	mov.b32 	%f181, %r238;
	ex2.approx.ftz.f32 	%f182, %f180;
	ld.local.f32 	%f183, [%rd24];
	mul.f32 	%f184, %f183, %f172;
	fma.rn.f32 	%f185, %f182, %f181, %f184;
	st.local.f32 	[%rd23], %f159;
	st.local.f32 	[%rd24], %f185;
$L__BB0_123:
	add.s32 	%r345, %r345, 1;
	setp.ne.s32 	%p57, %r345, %r325;
	@%p57 bra 	$L__BB0_118;
$L__BB0_124:
	bar.sync 	0;
	add.s32 	%r333, %r333, 64;
	setp.lt.s32 	%p85, %r333, %r121;
	add.s32 	%r332, %r332, -64;
	@%p85 bra 	$L__BB0_37;
	bra.uni 	$L__BB0_70;

}


// ===== COMPILED SASS (sm_100) =====

	.target	sm_100

	.elftype	@"ET_EXEC"


//--------------------- .note.nv.tkinfo           --------------------------
	.section	.note.nv.tkinfo,"",@"SHT_NOTE"
	.sectionflags	@"SHF_NOTE_NV_TKINFO"
	.tkinfo
        /*0018*/ 	.word	0x00000002
        /*0030*/ 	.string	""
        /*0030*/ 	.string	"ptxas"
        /*0030*/ 	.string	"Cuda compilation tools, release 13.0, V13.0.88"
        /*0030*/ 	.string	"Build cuda_13.0.r13.0/compiler.36424714_0"
        /*0030*/ 	.string	"-arch sm_100 -m 64 "



//--------------------- .note.nv.cuinfo           --------------------------
	.section	.note.nv.cuinfo,"",@"SHT_NOTE"
	.sectionflags	@"SHF_NOTE_NV_CUINFO"
        /*0018*/ 	.short	0x0002
        /*001a*/ 	.short	0x0064
        /*001c*/ 	.short	0x0082
	.zero		2


//--------------------- .nv.info                  --------------------------
	.section	.nv.info,"",@"SHT_CUDA_INFO"
	.align	4


	//----- nvinfo : EIATTR_REGCOUNT
	.align		4
        /*0000*/ 	.byte	0x04, 0x2f
        /*0002*/ 	.short	(.L_1 - .L_0)
	.align		4
.L_0:
        /*0004*/ 	.word	index@(_Z37flash3_fused_attention_fp16_kernel_v4PK6__halfS1_S1_PS_iiiiif)
        /*0008*/ 	.word	0x00000050


	//----- nvinfo : EIATTR_FRAME_SIZE
	.align		4
.L_1:
        /*000c*/ 	.byte	0x04, 0x11
        /*000e*/ 	.short	(.L_3 - .L_2)
	.align		4
.L_2:
        /*0010*/ 	.word	index@($__internal_0_$__cuda_sm3x_div_rn_noftz_f32_slowpath)
        /*0014*/ 	.word	0x00000280


	//----- nvinfo : EIATTR_FRAME_SIZE
	.align		4
.L_3:
        /*0018*/ 	.byte	0x04, 0x11
        /*001a*/ 	.short	(.L_5 - .L_4)
	.align		4
.L_4:
        /*001c*/ 	.word	index@(_Z37flash3_fused_attention_fp16_kernel_v4PK6__halfS1_S1_PS_iiiiif)
        /*0020*/ 	.word	0x00000280


	//----- nvinfo : EIATTR_MIN_STACK_SIZE
	.align		4
.L_5:
        /*0024*/ 	.byte	0x04, 0x12
        /*0026*/ 	.short	(.L_7 - .L_6)
	.align		4
.L_6:
        /*0028*/ 	.word	index@(_Z37flash3_fused_attention_fp16_kernel_v4PK6__halfS1_S1_PS_iiiiif)
        /*002c*/ 	.word	0x00000280
.L_7:


//--------------------- .nv.compat                --------------------------
	.section	.nv.compat,"",@"SHT_CUDA_COMPAT_INFO"
	.align	4
        /*0000*/ 	.byte	0x02, 0x09, 0x00, 0x00, 0x02, 0x02, 0x01, 0x00, 0x02, 0x05, 0x05, 0x00, 0x03, 0x07, 0x01, 0x01
        /*0010*/ 	.byte	0x02, 0x03, 0x00, 0x00, 0x02, 0x06, 0x01, 0x00, 0x04, 0x0b, 0x08, 0x00, 0x01, 0x00, 0x00, 0x00
        /*0020*/ 	.byte	0x00, 0x00, 0x00, 0x00


//--------------------- .nv.info._Z37flash3_fused_attention_fp16_kernel_v4PK6__halfS1_S1_PS_iiiiif --------------------------
	.section	.nv.info._Z37flash3_fused_attention_fp16_kernel_v4PK6__halfS1_S1_PS_iiiiif,"",@"SHT_CUDA_INFO"
	.sectionflags	@""
	.align	4


	//----- nvinfo : EIATTR_CUDA_API_VERSION
	.align		4
        /*0000*/ 	.byte	0x04, 0x37
        /*0002*/ 	.short	(.L_9 - .L_8)
.L_8:
        /*0004*/ 	.word	0x00000082


	//----- nvinfo : EIATTR_KPARAM_INFO
	.align		4
.L_9:
        /*0008*/ 	.byte	0x04, 0x17
        /*000a*/ 	.short	(.L_11 - .L_10)
.L_10:
        /*000c*/ 	.word	0x00000000
        /*0010*/ 	.short	0x0009
        /*0012*/ 	.short	0x0034
        /*0014*/ 	.byte	0x00, 0xf0, 0x11, 0x00


	//----- nvinfo : EIATTR_KPARAM_INFO
	.align		4
.L_11:
        /*0018*/ 	.byte	0x04, 0x17
        /*001a*/ 	.short	(.L_13 - .L_12)
.L_12:
        /*001c*/ 	.word	0x00000000
        /*0020*/ 	.short	0x0008
        /*0022*/ 	.short	0x0030
        /*0024*/ 	.byte	0x00, 0xf0, 0x11, 0x00


	//----- nvinfo : EIATTR_KPARAM_INFO
	.align		4
.L_13:
        /*0028*/ 	.byte	0x04, 0x17
        /*002a*/ 	.short	(.L_15 - .L_14)
.L_14:
        /*002c*/ 	.word	0x00000000
        /*0030*/ 	.short	0x0007
        /*0032*/ 	.short	0x002c
        /*0034*/ 	.byte	0x00, 0xf0, 0x11, 0x00


	//----- nvinfo : EIATTR_KPARAM_INFO
	.align		4
.L_15:
        /*0038*/ 	.byte	0x04, 0x17
        /*003a*/ 	.short	(.L_17 - .L_16)
.L_16:
        /*003c*/ 	.word	0x00000000
        /*0040*/ 	.short	0x0006
        /*0042*/ 	.short	0x0028
        /*0044*/ 	.byte	0x00, 0xf0, 0x11, 0x00


	//----- nvinfo : EIATTR_KPARAM_INFO
	.align		4
.L_17:
        /*0048*/ 	.byte	0x04, 0x17
        /*004a*/ 	.short	(.L_19 - .L_18)
.L_18:
        /*004c*/ 	.word	0x00000000
        /*0050*/ 	.short	0x0005
        /*0052*/ 	.short	0x0024
        /*0054*/ 	.byte	0x00, 0xf0, 0x11, 0x00


	//----- nvinfo : EIATTR_KPARAM_INFO
	.align		4
.L_19:
        /*0058*/ 	.byte	0x04, 0x17
        /*005a*/ 	.short	(.L_21 - .L_20)
.L_20:
        /*005c*/ 	.word	0x00000000
        /*0060*/ 	.short	0x0004
        /*0062*/ 	.short	0x0020
        /*0064*/ 	.byte	0x00, 0xf0, 0x11, 0x00


	//----- nvinfo : EIATTR_KPARAM_INFO
	.align		4
.L_21:
        /*0068*/ 	.byte	0x04, 0x17
        /*006a*/ 	.short	(.L_23 - .L_22)
.L_22:
        /*006c*/ 	.word	0x00000000
        /*0070*/ 	.short	0x0003
        /*0072*/ 	.short	0x0018
        /*0074*/ 	.byte	0x00, 0xf5, 0x21, 0x00


	//----- nvinfo : EIATTR_KPARAM_INFO
	.align		4
.L_23:
        /*0078*/ 	.byte	0x04, 0x17
        /*007a*/ 	.short	(.L_25 - .L_24)
.L_24:
        /*007c*/ 	.word	0x00000000
        /*0080*/ 	.short	0x0002
        /*0082*/ 	.short	0x0010
        /*0084*/ 	.byte	0x00, 0xf5, 0x21, 0x00


	//----- nvinfo : EIATTR_KPARAM_INFO
	.align		4
.L_25:
        /*0088*/ 	.byte	0x04, 0x17
        /*008a*/ 	.short	(.L_27 - .L_26)
.L_26:
        /*008c*/ 	.word	0x00000000
        /*0090*/ 	.short	0x0001
        /*0092*/ 	.short	0x0008
        /*0094*/ 	.byte	0x00, 0xf5, 0x21, 0x00


	//----- nvinfo : EIATTR_KPARAM_INFO
	.align		4
.L_27:
        /*0098*/ 	.byte	0x04, 0x17
        /*009a*/ 	.short	(.L_29 - .L_28)
.L_28:
        /*009c*/ 	.word	0x00000000
        /*00a0*/ 	.short	0x0000
        /*00a2*/ 	.short	0x0000
        /*00a4*/ 	.byte	0x00, 0xf5, 0x21, 0x00


	//----- nvinfo : EIATTR_SPARSE_MMA_MASK
	.align		4
.L_29:
        /*00a8*/ 	.byte	0x03, 0x50
        /*00aa*/ 	.short	0x0000


	//----- nvinfo : EIATTR_MAXREG_COUNT
	.align		4
        /*00ac*/ 	.byte	0x03, 0x1b
        /*00ae*/ 	.short	0x00ff


	//----- nvinfo : EIATTR_NUM_BARRIERS
	.align		4
        /*00b0*/ 	.byte	0x02, 0x4c
        /*00b2*/ 	.byte	0x01
	.zero		1


	//----- nvinfo : EIATTR_MERCURY_ISA_VERSION
	.align		4
        /*00b4*/ 	.byte	0x03, 0x5f
        /*00b6*/ 	.short	0x0101


	//----- nvinfo : EIATTR_COOP_GROUP_MASK_REGIDS
	.align		4
        /*00b8*/ 	.byte	0x04, 0x29
        /*00ba*/ 	.short	(.L_31 - .L_30)


	//   ....[0]....
.L_30:
        /*00bc*/ 	.word	0xffffffff


	//   ....[1]....
        /*00c0*/ 	.word	0xffffffff


	//   ....[2]....
        /*00c4*/ 	.word	0xffffffff


	//   ....[3]....
        /*00c8*/ 	.word	0xffffffff


	//   ....[4]....
        /*00cc*/ 	.word	0xffffffff


	//   ....[5]....
        /*00d0*/ 	.word	0xffffffff


	//   ....[6]....
        /*00d4*/ 	.word	0xffffffff


	//   ....[7]....
        /*00d8*/ 	.word	0xffffffff


	//   ....[8]....
        /*00dc*/ 	.word	0xffffffff


	//   ....[9]....
        /*00e0*/ 	.word	0xffffffff


	//   ....[10]....
        /*00e4*/ 	.word	0xffffffff


	//   ....[11]....
        /*00e8*/ 	.word	0xffffffff


	//   ....[12]....
        /*00ec*/ 	.word	0xffffffff


	//   ....[13]....
        /*00f0*/ 	.word	0xffffffff


	//   ....[14]....
        /*00f4*/ 	.word	0xffffffff


	//   ....[15]....
        /*00f8*/ 	.word	0xffffffff


	//   ....[16]....
        /*00fc*/ 	.word	0xffffffff


	//   ....[17]....
        /*0100*/ 	.word	0x05000012


	//   ....[18]....
        /*0104*/ 	.word	0x05000012


	//   ....[19]....
        /*0108*/ 	.word	0x05000012


	//   ....[20]....
        /*010c*/ 	.word	0x05000012


	//   ....[21]....
        /*0110*/ 	.word	0x05000012


	//   ....[22]....
        /*0114*/ 	.word	0x05000012


	//   ....[23]....
        /*0118*/ 	.word	0x05000012


	//   ....[24]....
        /*011c*/ 	.word	0x05000012


	//   ....[25]....
        /*0120*/ 	.word	0x05000012


	//   ....[26]....
        /*0124*/ 	.word	0x05000012


	//   ....[27]....
        /*0128*/ 	.word	0x05000012


	//   ....[28]....
        /*012c*/ 	.word	0x05000012


	//   ....[29]....
        /*0130*/ 	.word	0x05000012


	//   ....[30]....
        /*0134*/ 	.word	0x05000012


	//   ....[31]....
        /*0138*/ 	.word	0x05000012


	//   ....[32]....
        /*013c*/ 	.word	0x05000012


	//   ....[33]....
        /*0140*/ 	.word	0x05000012


	//   ....[34]....
        /*0144*/ 	.word	0x05000012


	//   ....[35]....
        /*0148*/ 	.word	0x05000012


	//   ....[36]....
        /*014c*/ 	.word	0x05000012


	//----- nvinfo : EIATTR_COOP_GROUP_INSTR_OFFSETS
	.align		4
.L_31:
        /*0150*/ 	.byte	0x04, 0x28
        /*0152*/ 	.short	(.L_33 - .L_32)


	//   ....[0]....
.L_32:
        /*0154*/ 	.word	0x00002410


	//   ....[1]....
        /*0158*/ 	.word	0x00002430


	//   ....[2]....
        /*015c*/ 	.word	0x00002450


	//   ....[3]....
        /*0160*/ 	.word	0x00002470


	//   ....[4]....
        /*0164*/ 	.word	0x00002490


	//   ....[5]....
        /*0168*/ 	.word	0x00003550


	//   ....[6]....
        /*016c*/ 	.word	0x00003560


	//   ....[7]....
        /*0170*/ 	.word	0x00003590


	//   ....[8]....
        /*0174*/ 	.word	0x000035c0


	//   ....[9]....
        /*0178*/ 	.word	0x000035f0


	//   ....[10]....
        /*017c*/ 	.word	0x00003600


	//   ....[11]....
        /*0180*/ 	.word	0x00003650


	//   ....[12]....
        /*0184*/ 	.word	0x00003670


	//   ....[13]....
        /*0188*/ 	.word	0x00003a30


	//   ....[14]....
        /*018c*/ 	.word	0x00003a50


	//   ....[15]....
        /*0190*/ 	.word	0x00003a70


	//   ....[16]....
        /*0194*/ 	.word	0x00003a90


	//   ....[17]....
        /*0198*/ 	.word	0x00005a90


	//   ....[18]....
        /*019c*/ 	.word	0x00005b20


	//   ....[19]....
        /*01a0*/ 	.word	0x00005b80


	//   ....[20]....
        /*01a4*/ 	.word	0x00005be0


	//   ....[21]....
        /*01a8*/ 	.word	0x00005c40


	//   ....[22]....
        /*01ac*/ 	.word	0x00005cf0


	//   ....[23]....
        /*01b0*/ 	.word	0x00005d80


	//   ....[24]....
        /*01b4*/ 	.word	0x00005de0


	//   ....[25]....
        /*01b8*/ 	.word	0x00005e50


	//   ....[26]....
        /*01bc*/ 	.word	0x00005ec0


	//   ....[27]....
        /*01c0*/ 	.word	0x00005f20


	//   ....[28]....
        /*01c4*/ 	.word	0x00005fa0


	//   ....[29]....
        /*01c8*/ 	.word	0x00006020


	//   ....[30]....
        /*01cc*/ 	.word	0x000060b0


	//   ....[31]....
        /*01d0*/ 	.word	0x00006210


	//   ....[32]....
        /*01d4*/ 	.word	0x000062f0


	//   ....[33]....
        /*01d8*/ 	.word	0x00006380


	//   ....[34]....
        /*01dc*/ 	.word	0x000063e0


	//   ....[35]....
        /*01e0*/ 	.word	0x00006440


	//   ....[36]....
        /*01e4*/ 	.word	0x000064a0


	//----- nvinfo : EIATTR_VRC_CTA_INIT_COUNT
	.align		4
.L_33:
        /*01e8*/ 	.byte	0x02, 0x4a
	.zero		1
	.zero		1


	//----- nvinfo : EIATTR_EXIT_INSTR_OFFSETS
	.align		4
        /*01ec*/ 	.byte	0x04, 0x1c
        /*01ee*/ 	.short	(.L_35 - .L_34)


	//   ....[0]....
.L_34:
        /*01f0*/ 	.word	0x00000070


	//   ....[1]....
        /*01f4*/ 	.word	0x000000c0


	//   ....[2]....
        /*01f8*/ 	.word	0x00003d30


	//   ....[3]....
        /*01fc*/ 	.word	0x00005a10


	//----- nvinfo : EIATTR_MAX_THREADS
	.align		4
.L_35:
        /*0200*/ 	.byte	0x04, 0x05
        /*0202*/ 	.short	(.L_37 - .L_36)
.L_36:
        /*0204*/ 	.word	0x00000080
        /*0208*/ 	.word	0x00000001
        /*020c*/ 	.word	0x00000001


	//----- nvinfo : EIATTR_CRS_STACK_SIZE
	.align		4
.L_37:
        /*0210*/ 	.byte	0x04, 0x1e
        /*0212*/ 	.short	(.L_39 - .L_38)
.L_38:
        /*0214*/ 	.word	0x00000000


	//----- nvinfo : EIATTR_CBANK_PARAM_SIZE
	.align		4
.L_39:
        /*0218*/ 	.byte	0x03, 0x19
        /*021a*/ 	.short	0x0038


	//----- nvinfo : EIATTR_PARAM_CBANK
	.align		4
        /*021c*/ 	.byte	0x04, 0x0a
        /*021e*/ 	.short	(.L_41 - .L_40)
	.align		4
.L_40:
        /*0220*/ 	.word	index@(.nv.constant0._Z37flash3_fused_attention_fp16_kernel_v4PK6__halfS1_S1_PS_iiiiif)
        /*0224*/ 	.short	0x0380
        /*0226*/ 	.short	0x0038


	//----- nvinfo : EIATTR_SW_WAR
	.align		4
.L_41:
        /*0228*/ 	.byte	0x04, 0x36
        /*022a*/ 	.short	(.L_43 - .L_42)
.L_42:
        /*022c*/ 	.word	0x00000008
.L_43:


//--------------------- .nv.callgraph             --------------------------
	.section	.nv.callgraph,"",@"SHT_CUDA_CALLGRAPH"
	.align	4
	.sectionentsize	8
	.align		4
        /*0000*/ 	.word	0x00000000
	.align		4
        /*0004*/ 	.word	0xffffffff
	.align		4
        /*0008*/ 	.word	0x00000000
	.align		4
        /*000c*/ 	.word	0xfffffffe
	.align		4
        /*0010*/ 	.word	0x00000000
	.align		4
        /*0014*/ 	.word	0xfffffffd
	.align		4
        /*0018*/ 	.word	0x00000000
	.align		4
        /*001c*/ 	.word	0xfffffffc


//--------------------- .text._Z37flash3_fused_attention_fp16_kernel_v4PK6__halfS1_S1_PS_iiiiif --------------------------
	.section	.text._Z37flash3_fused_attention_fp16_kernel_v4PK6__halfS1_S1_PS_iiiiif,"ax",@progbits
	.align	128
        .global         _Z37flash3_fused_attention_fp16_kernel_v4PK6__halfS1_S1_PS_iiiiif
        .type           _Z37flash3_fused_attention_fp16_kernel_v4PK6__halfS1_S1_PS_iiiiif,@function
        .size           _Z37flash3_fused_attention_fp16_kernel_v4PK6__halfS1_S1_PS_iiiiif,(.L_x_167 - _Z37flash3_fused_attention_fp16_kernel_v4PK6__halfS1_S1_PS_iiiiif)
        .other          _Z37flash3_fused_attention_fp16_kernel_v4PK6__halfS1_S1_PS_iiiiif,@"STO_CUDA_ENTRY STV_DEFAULT"
_Z37flash3_fused_attention_fp16_kernel_v4PK6__halfS1_S1_PS_iiiiif:
.text._Z37flash3_fused_attention_fp16_kernel_v4PK6__halfS1_S1_PS_iiiiif:
[----:B------:R-:W0:Y:S08]  /*0000*/  LDC R1, c[0x0][0x37c] ;  /* 0x0000df00ff017b82 */ /* 0x000e300000000800 */
[----:B------:R-:W1:Y:S01]  /*0010*/  S2UR UR4, SR_CTAID.Y ;  /* 0x00000000000479c3 */ /* 0x000e620000002600 */
[----:B0-----:R-:W-:-:S07]  /*0020*/  IADD3 R1, PT, PT, R1, -0x280, RZ ;  /* 0xfffffd8001017810 */ /* 0x001fce0007ffe0ff */
[----:B------:R-:W1:Y:S08]  /*0030*/  LDC.64 R4, c[0x0][0x3a0] ;  /* 0x0000e800ff047b82 */ /* 0x000e700000000a00 */
[----:B------:R-:W0:Y:S01]  /*0040*/  S2UR UR5, SR_CTAID.Z ;  /* 0x00000000000579c3 */ /* 0x000e220000002700 */
[----:B-1----:R-:W-:-:S04]  /*0050*/  ISETP.LE.AND P0, PT, R5, UR4, PT ;  /* 0x0000000405007c0c */ /* 0x002fc8000bf03270 */
[----:B0-----:R-:W-:-:S13]  /*0060*/  ISETP.LE.OR P0, PT, R4, UR5, P0 ;  /* 0x0000000504007c0c */ /* 0x001fda0008703670 */
[----:B------:R-:W-:Y:S05]  /*0070*/  @P0 EXIT ;  /* 0x000000000000094d */ /* 0x000fea0003800000 */
[----:B------:R-:W0:Y:S01]  /*0080*/  S2R R35, SR_CTAID.X ;  /* 0x0000000000237919 */ /* 0x000e220000002500 */
[----:B------:R-:W0:Y:S02]  /*0090*/  LDC R57, c[0x0][0x3a8] ;  /* 0x0000ea00ff397b82 */ /* 0x000e240000000800 */
[----:B0-----:R-:W-:-:S05]  /*00a0*/  IMAD R45, R35, -0x40, R57 ;  /* 0xffffffc0232d7824 */ /* 0x001fca00078e0239 */
[----:B------:R-:W-:-:S13]  /*00b0*/  ISETP.GE.AND P0, PT, R45, 0x1, PT ;  /* 0x000000012d00780c */ /* 0x000fda0003f06270 */
[----:B------:R-:W-:Y:S05]  /*00c0*/  @!P0 EXIT ;  /* 0x000000000000894d */ /* 0x000fea0003800000 */
[----:B------:R-:W0:Y:S01]  /*00d0*/  S2R R36, SR_TID.X ;  /* 0x0000000000247919 */ /* 0x000e220000002100 */
[----:B------:R-:W-:Y:S01]  /*00e0*/  HFMA2 R3, -RZ, RZ, 0, 0 ;  /* 0x00000000ff037431 */ /* 0x000fe200000001ff */
[----:B------:R-:W1:Y:S01]  /*00f0*/  LDCU UR6, c[0x0][0x3ac] ;  /* 0x00007580ff0677ac */ /* 0x000e620008000800 */
[----:B------:R-:W-:Y:S01]  /*0100*/  IMAD.U32 R2, RZ, RZ, UR4 ;  /* 0x00000004ff027e24 */ /* 0x000fe2000f8e00ff */
[----:B------:R-:W-:Y:S01]  /*0110*/  VIMNMX R45, PT, PT, R45, 0x40, PT ;  /* 0x000000402d2d7848 */ /* 0x000fe20003fe0100 */
[----:B------:R-:W-:Y:S01]  /*0120*/  BSSY.RECONVERGENT B0, `(.L_x_0) ;  /* 0x0000042000007945 */ /* 0x000fe20003800200 */
[----:B------:R-:W2:Y:S01]  /*0130*/  LDCU UR8, c[0x0][0x3ac] ;  /* 0x00007580ff0877ac */ /* 0x000ea20008000800 */
[----:B------:R-:W-:Y:S01]  /*0140*/  IMAD.WIDE.U32 R2, R5, UR5, R2 ;  /* 0x0000000505027c25 */ /* 0x000fe2000f8e0002 */
[----:B------:R-:W-:Y:S01]  /*0150*/  SHF.R.S32.HI R5, RZ, 0x1f, R57 ;  /* 0x0000001fff057819 */ /* 0x000fe20000011439 */
[----:B------:R-:W3:Y:S02]  /*0160*/  LDCU.64 UR4, c[0x0][0x380] ;  /* 0x00007000ff0477ac */ /* 0x000ee40008000a00 */
[----:B------:R-:W-:-:S02]  /*0170*/  IMAD R0, R3, R57, RZ ;  /* 0x0000003903007224 */ /* 0x000fc400078e02ff */
[----:B------:R-:W-:-:S04]  /*0180*/  IMAD.WIDE.U32 R56, R2, R57, RZ ;  /* 0x0000003902387225 */ /* 0x000fc800078e00ff */
[----:B------:R-:W-:Y:S02]  /*0190*/  IMAD R5, R2, R5, R0 ;  /* 0x0000000502057224 */ /* 0x000fe400078e0200 */
[----:B-1----:R-:W-:Y:S01]  /*01a0*/  IMAD.U32 R17, RZ, RZ, UR6 ;  /* 0x00000006ff117e24 */ /* 0x002fe2000f8e00ff */
[----:B------:R-:W1:Y:S02]  /*01b0*/  LDCU.64 UR6, c[0x0][0x358] ;  /* 0x00006b00ff0677ac */ /* 0x000e640008000a00 */
[----:B------:R-:W-:Y:S01]  /*01c0*/  IADD3 R0, PT, PT, R57, R5, RZ ;  /* 0x0000000539007210 */ /* 0x000fe20007ffe0ff */
[----:B------:R-:W-:Y:S01]  /*01d0*/  IMAD R5, R45, R17, RZ ;  /* 0x000000112d057224 */ /* 0x000fe200078e02ff */
[----:B------:R-:W-:-:S03]  /*01e0*/  SHF.R.S32.HI R3, RZ, 0x1f, R17 ;  /* 0x0000001fff037819 */ /* 0x000fc60000011411 */
[----:B------:R-:W-:Y:S01]  /*01f0*/  IMAD R0, R0, R17, RZ ;  /* 0x0000001100007224 */ /* 0x000fe200078e02ff */
[----:B0-----:R-:W-:-:S03]  /*0200*/  ISETP.GE.AND P0, PT, R36, R5, PT ;  /* 0x000000052400720c */ /* 0x001fc60003f06270 */
[----:B------:R-:W-:Y:S02]  /*0210*/  IMAD R3, R3, R56, R0 ;  /* 0x0000003803037224 */ /* 0x000fe400078e0200 */
[----:B------:R-:W-:-:S04]  /*0220*/  IMAD.WIDE.U32 R56, R56, R17, RZ ;  /* 0x0000001138387225 */ /* 0x000fc800078e00ff */
[----:B------:R-:W-:Y:S01]  /*0230*/  VIADD R0, R17, 0x8 ;  /* 0x0000000811007836 */ /* 0x000fe20000000000 */
[----:B------:R-:W-:-:S03]  /*0240*/  IADD3 R33, PT, PT, R57, R3, RZ ;  /* 0x0000000339217210 */ /* 0x000fc60007ffe0ff */
[----:B-123--:R-:W-:Y:S05]  /*0250*/  @P0 BRA `(.L_x_1) ;  /* 0x0000000000b80947 */ /* 0x00efea0003800000 */
[----:B------:R-:W-:Y:S01]  /*0260*/  IABS R12, R17 ;  /* 0x00000011000c7213 */ /* 0x000fe20000000000 */
[----:B------:R-:W0:Y:S01]  /*0270*/  S2R R11, SR_CgaCtaId ;  /* 0x00000000000b7919 */ /* 0x000e220000008800 */
[----:B------:R-:W1:Y:S01]  /*0280*/  LDC R13, c[0x0][0x360] ;  /* 0x0000d800ff0d7b82 */ /* 0x000e620000000800 */
[----:B------:R-:W-:Y:S01]  /*0290*/  MOV R6, 0x400 ;  /* 0x0000040000067802 */ /* 0x000fe20000000f00 */
[----:B------:R-:W2:Y:S01]  /*02a0*/  I2F.RP R4, R12 ;  /* 0x0000000c00047306 */ /* 0x000ea20000209400 */
[----:B------:R-:W-:-:S07]  /*02b0*/  ISETP.NE.AND P0, PT, R17, RZ, PT ;  /* 0x000000ff1100720c */ /* 0x000fce0003f05270 */
[----:B--2---:R-:W2:Y:S01]  /*02c0*/  MUFU.RCP R4, R4 ;  /* 0x0000000400047308 */ /* 0x004ea20000001000 */
[----:B0-----:R-:W-:Y:S01]  /*02d0*/  LEA R11, R11, R6, 0x18 ;  /* 0x000000060b0b7211 */ /* 0x001fe200078ec0ff */
[----:B--2---:R-:W-:Y:S01]  /*02e0*/  VIADD R2, R4, 0xffffffe ;  /* 0x0ffffffe04027836 */ /* 0x004fe20000000000 */
[----:B------:R-:W-:-:S05]  /*02f0*/  MOV R4, R36 ;  /* 0x0000002400047202 */ /* 0x000fca0000000f00 */
[----:B------:R0:W2:Y:S02]  /*0300*/  F2I.FTZ.U32.TRUNC.NTZ R3, R2 ;  /* 0x0000000200037305 */ /* 0x0000a4000021f000 */
[----:B0-----:R-:W-:Y:S01]  /*0310*/  IMAD.MOV.U32 R2, RZ, RZ, RZ ;  /* 0x000000ffff027224 */ /* 0x001fe200078e00ff */
[----:B--2---:R-:W-:-:S05]  /*0320*/  IADD3 R7, PT, PT, RZ, -R3, RZ ;  /* 0x80000003ff077210 */ /* 0x004fca0007ffe0ff */
[----:B------:R-:W-:-:S04]  /*0330*/  IMAD R7, R7, R12, RZ ;  /* 0x0000000c07077224 */ /* 0x000fc800078e02ff */
[----:B------:R-:W-:Y:S01]  /*0340*/  IMAD.HI.U32 R6, R3, R7, R2 ;  /* 0x0000000703067227 */ /* 0x000fe200078e0002 */
[----:B-1----:R-:W-:-:S07]  /*0350*/  LOP3.LUT R7, RZ, R17, RZ, 0x33, !PT ;  /* 0x00000011ff077212 */ /* 0x002fce00078e33ff */
.L_x_2:
[----:B0-----:R-:W-:Y:S01]  /*0360*/  IABS R3, R4 ;  /* 0x0000000400037213 */ /* 0x001fe20000000000 */
[----:B------:R-:W-:-:S04]  /*0370*/  IMAD.U32 R17, RZ, RZ, UR8 ;  /* 0x00000008ff117e24 */ /* 0x000fc8000f8e00ff */
[----:B------:R-:W-:Y:S01]  /*0380*/  IMAD.HI.U32 R2, R6, R3, RZ ;  /* 0x0000000306027227 */ /* 0x000fe200078e00ff */
[----:B------:R-:W-:-:S04]  /*0390*/  IABS R10, R17 ;  /* 0x00000011000a7213 */ /* 0x000fc80000000000 */
[----:B------:R-:W-:-:S05]  /*03a0*/  IADD3 R8, PT, PT, -R2, RZ, RZ ;  /* 0x000000ff02087210 */ /* 0x000fca0007ffe1ff */
[----:B------:R-:W-:-:S05]  /*03b0*/  IMAD R3, R10, R8, R3 ;  /* 0x000000080a037224 */ /* 0x000fca00078e0203 */
[----:B------:R-:W-:-:S13]  /*03c0*/  ISETP.GT.U32.AND P2, PT, R12, R3, PT ;  /* 0x000000030c00720c */ /* 0x000fda0003f44070 */
[----:B------:R-:W-:Y:S01]  /*03d0*/  @!P2 IMAD.IADD R3, R3, 0x1, -R10 ;  /* 0x000000010303a824 */ /* 0x000fe200078e0a0a */
[----:B------:R-:W-:-:S04]  /*03e0*/  @!P2 IADD3 R2, PT, PT, R2, 0x1, RZ ;  /* 0x000000010202a810 */ /* 0x000fc80007ffe0ff */
[----:B------:R-:W-:Y:S02]  /*03f0*/  ISETP.GE.U32.AND P1, PT, R3, R12, PT ;  /* 0x0000000c0300720c */ /* 0x000fe40003f26070 */
[----:B------:R-:W-:-:S04]  /*0400*/  LOP3.LUT R3, R4, R17, RZ, 0x3c, !PT ;  /* 0x0000001104037212 */ /* 0x000fc800078e3cff */
[----:B------:R-:W-:-:S07]  /*0410*/  ISETP.GE.AND P3, PT, R3, RZ, PT ;  /* 0x000000ff0300720c */ /* 0x000fce0003f66270 */
[----:B------:R-:W-:-:S06]  /*0420*/  @P1 VIADD R2, R2, 0x1 ;  /* 0x0000000102021836 */ /* 0x000fcc0000000000 */
[----:B------:R-:W-:-:S04]  /*0430*/  @!P3 IADD3 R2, PT, PT, -R2, RZ, RZ ;  /* 0x000000ff0202b210 */ /* 0x000fc80007ffe1ff */
[----:B------:R-:W-:-:S04]  /*0440*/  SEL R8, R7, R2, !P0 ;  /* 0x0000000207087207 */ /* 0x000fc80004000000 */
[----:B------:R-:W-:Y:S01]  /*0450*/  LEA R2, R35, R8, 0x6 ;  /* 0x0000000823027211 */ /* 0x000fe200078e30ff */
[----:B------:R-:W-:-:S04]  /*0460*/  IMAD.MOV R9, RZ, RZ, -R8 ;  /* 0x000000ffff097224 */ /* 0x000fc800078e0a08 */
[----:B------:R-:W-:-:S04]  /*0470*/  IMAD R9, R17, R9, R4 ;  /* 0x0000000911097224 */ /* 0x000fc800078e0204 */
[----:B------:R-:W-:-:S05]  /*0480*/  IMAD R2, R2, R17, R9 ;  /* 0x0000001102027224 */ /* 0x000fca00078e0209 */
[----:B------:R-:W-:-:S04]  /*0490*/  IADD3 R3, P1, PT, R2, R56, RZ ;  /* 0x0000003802037210 */ /* 0x000fc80007f3e0ff */
[----:B------:R-:W-:Y:S02]  /*04a0*/  LEA.HI.X.SX32 R10, R2, R33, 0x1, P1 ;  /* 0x00000021020a7211 */ /* 0x000fe400008f0eff */
[----:B------:R-:W-:-:S04]  /*04b0*/  LEA R2, P1, R3, UR4, 0x1 ;  /* 0x0000000403027c11 */ /* 0x000fc8000f8208ff */
[----:B------:R-:W-:-:S06]  /*04c0*/  LEA.HI.X R3, R3, UR5, R10, 0x1, P1 ;  /* 0x0000000503037c11 */ /* 0x000fcc00088f0c0a */
[----:B------:R-:W2:Y:S01]  /*04d0*/  LDG.E.U16.CONSTANT R3, desc[UR6][R2.64] ;  /* 0x0000000602037981 */ /* 0x000ea2000c1e9500 */
[----:B------:R-:W-:Y:S01]  /*04e0*/  IMAD R8, R0, R8, R9 ;  /* 0x0000000800087224 */ /* 0x000fe200078e0209 */
[----:B------:R-:W-:-:S03]  /*04f0*/  IADD3 R4, PT, PT, R13, R4, RZ ;  /* 0x000000040d047210 */ /* 0x000fc60007ffe0ff */
[----:B------:R-:W-:Y:S01]  /*0500*/  IMAD R8, R8, 0x2, R11 ;  /* 0x0000000208087824 */ /* 0x000fe200078e020b */
[----:B------:R-:W-:-:S04]  /*0510*/  ISETP.GE.AND P1, PT, R4, R5, PT ;  /* 0x000000050400720c */ /* 0x000fc80003f26270 */
[----:B--2---:R0:W-:Y:S09]  /*0520*/  STS.U16 [R8], R3 ;  /* 0x0000000308007388 */ /* 0x0041f20000000400 */
[----:B------:R-:W-:Y:S05]  /*0530*/  @!P1 BRA `(.L_x_2) ;  /* 0xfffffffc00889947 */ /* 0x000fea000383ffff */
.L_x_1:
[----:B------:R-:W-:Y:S05]  /*0540*/  BSYNC.RECONVERGENT B0 ;  /* 0x0000000000007941 */ /* 0x000fea0003800200 */
.L_x_0:
[----:B------:R-:W-:Y:S01]  /*0550*/  SHF.R.U32.HI R46, RZ, 0x5, R36 ;  /* 0x00000005ff2e7819 */ /* 0x000fe20000011624 */
[----:B------:R-:W-:Y:S01]  /*0560*/  BAR.SYNC.DEFER_BLOCKING 0x0 ;  /* 0x0000000000007b1d */ /* 0x000fe20000010000 */
[----:B------:R-:W-:Y:S01]  /*0570*/  SHF.R.S32.HI R2, RZ, 0x1f, R17 ;  /* 0x0000001fff027819 */ /* 0x000fe20000011411 */
[----:B------:R-:W-:Y:S01]  /*0580*/  IMAD.MOV.U32 R42, RZ, RZ, RZ ;  /* 0x000000ffff2a7224 */ /* 0x000fe200078e00ff */
[----:B------:R-:W-:Y:S01]  /*0590*/  ISETP.GE.AND P0, PT, R46, R45, PT ;  /* 0x0000002d2e00720c */ /* 0x000fe20003f06270 */
[C---:B------:R-:W-:Y:S01]  /*05a0*/  VIADD R34, R1.reuse, 0x40 ;  /* 0x0000004001227836 */ /* 0x040fe20000000000 */
[----:B------:R-:W-:Y:S01]  /*05b0*/  LEA.HI R2, R2, R17, RZ, 0x5 ;  /* 0x0000001102027211 */ /* 0x000fe200078f28ff */
[----:B------:R-:W-:Y:S01]  /*05c0*/  BSSY.RECONVERGENT B0, `(.L_x_3) ;  /* 0x00000e9000007945 */ /* 0x000fe20003800200 */
[C---:B------:R-:W-:Y:S02]  /*05d0*/  IADD3 R32, PT, PT, R1.reuse, 0x180, RZ ;  /* 0x0000018001207810 */ /* 0x040fe40007ffe0ff */
[----:B------:R-:W-:-:S02]  /*05e0*/  IADD3 R15, PT, PT, R1, 0x80, RZ ;  /* 0x00000080010f7810 */ /* 0x000fc40007ffe0ff */
[----:B------:R-:W-:Y:S02]  /*05f0*/  LOP3.LUT R47, R36, 0x1f, RZ, 0xc0, !PT ;  /* 0x0000001f242f7812 */ /* 0x000fe400078ec0ff */
[----:B------:R-:W-:-:S03]  /*0600*/  SHF.R.S32.HI R44, RZ, 0x5, R2 ;  /* 0x00000005ff2c7819 */ /* 0x000fc60000011402 */
[----:B------:R-:W-:Y:S05]  /*0610*/  @P0 BRA `(.L_x_4) ;  /* 0x0000000c008c0947 */ /* 0x000fea0003800000 */
[----:B------:R-:W-:-:S13]  /*0620*/  ISETP.GE.AND P0, PT, R17, 0x20, PT ;  /* 0x000000201100780c */ /* 0x000fda0003f06270 */
[----:B------:R-:W-:Y:S05]  /*0630*/  @!P0 BRA `(.L_x_5) ;  /* 0x0000000800788947 */ /* 0x000fea0003800000 */
[C---:B------:R-:W-:Y:S01]  /*0640*/  LOP3.LUT R22, R44.reuse, 0xf, RZ, 0xc0, !PT ;  /* 0x0000000f2c167812 */ /* 0x040fe200078ec0ff */
[----:B------:R-:W-:Y:S01]  /*0650*/  BSSY.RECONVERGENT B1, `(.L_x_6) ;  /* 0x000009b000017945 */ /* 0x000fe20003800200 */
[----:B------:R-:W-:Y:S01]  /*0660*/  LOP3.LUT R4, RZ, R46, RZ, 0x33, !PT ;  /* 0x0000002eff047212 */ /* 0x000fe200078e33ff */
[----:B------:R-:W-:Y:S01]  /*0670*/  IMAD.MOV.U32 R12, RZ, RZ, R46 ;  /* 0x000000ffff0c7224 */ /* 0x000fe200078e002e */
[----:B------:R-:W-:Y:S01]  /*0680*/  LOP3.LUT R20, R44, 0x7, RZ, 0xc0, !PT ;  /* 0x000000072c147812 */ /* 0x000fe200078ec0ff */
[----:B------:R-:W-:Y:S01]  /*0690*/  VIADD R2, R22, 0xffffffff ;  /* 0xffffffff16027836 */ /* 0x000fe20000000000 */
[C---:B------:R-:W-:Y:S01]  /*06a0*/  IADD3 R21, PT, PT, R44.reuse, -0x1, RZ ;  /* 0xffffffff2c157810 */ /* 0x040fe20007ffe0ff */
[----:B------:R-:W-:Y:S01]  /*06b0*/  IMAD.IADD R4, R45, 0x1, R4 ;  /* 0x000000012d047824 */ /* 0x000fe200078e0204 */
[----:B------:R-:W-:Y:S02]  /*06c0*/  LOP3.LUT R19, R44, 0x3, RZ, 0xc0, !PT ;  /* 0x000000032c137812 */ /* 0x000fe400078ec0ff */
[----:B------:R-:W-:-:S02]  /*06d0*/  ISETP.GE.U32.AND P0, PT, R2, 0x7, PT ;  /* 0x000000070200780c */ /* 0x000fc40003f06070 */
[C---:B0-----:R-:W-:Y:S02]  /*06e0*/  LOP3.LUT R3, R44.reuse, 0x3fffff8, RZ, 0xc0, !PT ;  /* 0x03fffff82c037812 */ /* 0x041fe400078ec0ff */
[----:B------:R-:W-:Y:S02]  /*06f0*/  LOP3.LUT R2, R44, 0x3fffff0, RZ, 0xc0, !PT ;  /* 0x03fffff02c027812 */ /* 0x000fe400078ec0ff */
[----:B------:R-:W-:Y:S02]  /*0700*/  MOV R42, RZ ;  /* 0x000000ff002a7202 */ /* 0x000fe40000000f00 */
[----:B------:R-:W-:Y:S02]  /*0710*/  IADD3 R23, PT, PT, R20, -0x1, RZ ;  /* 0xffffffff14177810 */ /* 0x000fe40007ffe0ff */
[----:B------:R-:W-:-:S07]  /*0720*/  SHF.R.U32.HI R13, RZ, 0x2, R4 ;  /* 0x00000002ff0d7819 */ /* 0x000fce0000011604 */
.L_x_24:
[----:B------:R-:W-:Y:S01]  /*0730*/  ISETP.GE.U32.AND P1, PT, R21, 0x7, PT ;  /* 0x000000071500780c */ /* 0x000fe20003f26070 */
[----:B------:R-:W-:Y:S01]  /*0740*/  BSSY.RECONVERGENT B2, `(.L_x_7) ;  /* 0x0000024000027945 */ /* 0x000fe20003800200 */
[----:B------:R-:W-:Y:S02]  /*0750*/  IMAD R24, R0, R12, R47 ;  /* 0x0000000c00187224 */ /* 0x000fe400078e022f */
[----:B------:R-:W-:Y:S02]  /*0760*/  IMAD R14, R42, 0x10, R32 ;  /* 0x000000102a0e7824 */ /* 0x000fe400078e0220 */
[----:B------:R-:W-:-:S07]  /*0770*/  IMAD.MOV.U32 R5, RZ, RZ, RZ ;  /* 0x000000ffff057224 */ /* 0x000fce00078e00ff */
[----:B01234-:R-:W-:Y:S05]  /*0780*/  @!P1 BRA `(.L_x_8) ;  /* 0x00000000007c9947 */ /* 0x01ffea0003800000 */
[----:B------:R-:W0:Y:S01]  /*0790*/  S2R R5, SR_CgaCtaId ;  /* 0x0000000000057919 */ /* 0x000e220000008800 */
[----:B------:R-:W-:Y:S01]  /*07a0*/  MOV R4, 0x400 ;  /* 0x0000040000047802 */ /* 0x000fe20000000f00 */
[----:B------:R-:W-:Y:S01]  /*07b0*/  HFMA2 R16, -RZ, RZ, 0, 0 ;  /* 0x00000000ff107431 */ /* 0x000fe200000001ff */
[----:B------:R-:W-:Y:S02]  /*07c0*/  BSSY.RECONVERGENT B3, `(.L_x_9) ;  /* 0x000001a000037945 */ /* 0x000fe40003800200 */
[----:B0-----:R-:W-:-:S07]  /*07d0*/  LEA R25, R5, R4, 0x18 ;  /* 0x0000000405197211 */ /* 0x001fce00078ec0ff */
.L_x_10:
[C---:B0-----:R-:W-:Y:S02]  /*07e0*/  IMAD R4, R16.reuse, 0x20, R24 ;  /* 0x0000002010047824 */ /* 0x041fe400078e0218 */
[C---:B------:R-:W-:Y:S01]  /*07f0*/  IMAD R18, R16.reuse, 0x4, R14 ;  /* 0x0000000410127824 */ /* 0x040fe200078e020e */
[----:B------:R-:W-:Y:S02]  /*0800*/  IADD3 R16, PT, PT, R16, 0x8, RZ ;  /* 0x0000000810107810 */ /* 0x000fe40007ffe0ff */
[----:B------:R-:W-:Y:S02]  /*0810*/  LEA R17, R4, R25, 0x1 ;  /* 0x0000001904117211 */ /* 0x000fe400078e08ff */
[----:B------:R-:W-:-:S03]  /*0820*/  ISETP.NE.AND P1, PT, R16, R3, PT ;  /* 0x000000031000720c */ /* 0x000fc60003f25270 */
[----:B------:R-:W0:Y:S04]  /*0830*/  LDS.U16 R4, [R17] ;  /* 0x0000000011047984 */ /* 0x000e280000000400 */
[----:B------:R-:W1:Y:S04]  /*0840*/  LDS.U16 R5, [R17+0x40] ;  /* 0x0000400011057984 */ /* 0x000e680000000400 */
[----:B------:R-:W2:Y:S04]  /*0850*/  LDS.U16 R6, [R17+0x80] ;  /* 0x0000800011067984 */ /* 0x000ea80000000400 */
[----:B------:R-:W3:Y:S04]  /*0860*/  LDS.U16 R7, [R17+0xc0] ;  /* 0x0000c00011077984 */ /* 0x000ee80000000400 */
[----:B------:R-:W4:Y:S04]  /*0870*/  LDS.U16 R8, [R17+0x100] ;  /* 0x0001000011087984 */ /* 0x000f280000000400 */
[----:B------:R-:W5:Y:S04]  /*0880*/  LDS.U16 R9, [R17+0x140] ;  /* 0x0001400011097984 */ /* 0x000f680000000400 */
[----:B------:R-:W5:Y:S04]  /*0890*/  LDS.U16 R10, [R17+0x180] ;  /* 0x00018000110a7984 */ /* 0x000f680000000400 */
[----:B------:R-:W5:Y:S01]  /*08a0*/  LDS.U16 R11, [R17+0x1c0] ;  /* 0x0001c000110b7984 */ /* 0x000f620000000400 */
[----:B0-----:R-:W-:-:S02]  /*08b0*/  HADD2.F32 R4, -RZ, R4.H0_H0 ;  /* 0x20000004ff047230 */ /* 0x001fc40000004100 */
[----:B-1----:R-:W-:Y:S02]  /*08c0*/  HADD2.F32 R5, -RZ, R5.H0_H0 ;  /* 0x20000005ff057230 */ /* 0x002fe40000004100 */
[----:B--2---:R-:W-:Y:S02]  /*08d0*/  HADD2.F32 R6, -RZ, R6.H0_H0 ;  /* 0x20000006ff067230 */ /* 0x004fe40000004100 */
[----:B---3--:R-:W-:Y:S02]  /*08e0*/  HADD2.F32 R7, -RZ, R7.H0_H0 ;  /* 0x20000007ff077230 */ /* 0x008fe40000004100 */
[----:B----4-:R-:W-:-:S03]  /*08f0*/  HADD2.F32 R8, -RZ, R8.H0_H0 ;  /* 0x20000008ff087230 */ /* 0x010fc60000004100 */
[----:B------:R0:W-:Y:S01]  /*0900*/  STL.128 [R18], R4 ;  /* 0x0000000412007387 */ /* 0x0001e20000100c00 */
[----:B-----5:R-:W-:Y:S02]  /*0910*/  HADD2.F32 R9, -RZ, R9.H0_H0 ;  /* 0x20000009ff097230 */ /* 0x020fe40000004100 */
[----:B------:R-:W-:Y:S02]  /*0920*/  HADD2.F32 R10, -RZ, R10.H0_H0 ;  /* 0x2000000aff0a7230 */ /* 0x000fe40000004100 */
[----:B------:R-:W-:-:S05]  /*0930*/  HADD2.F32 R11, -RZ, R11.H0_H0 ;  /* 0x2000000bff0b7230 */ /* 0x000fca0000004100 */
[----:B------:R0:W-:Y:S01]  /*0940*/  STL.128 [R18+0x10], R8 ;  /* 0x0000100812007387 */ /* 0x0001e20000100c00 */
[----:B------:R-:W-:Y:S05]  /*0950*/  @P1 BRA `(.L_x_10) ;  /* 0xfffffffc00a01947 */ /* 0x000fea000383ffff */
[----:B------:R-:W-:Y:S05]  /*0960*/  BSYNC.RECONVERGENT B3 ;  /* 0x0000000000037941 */ /* 0x000fea0003800200 */
.L_x_9:
[----:B0-----:R-:W-:-:S07]  /*0970*/  IMAD.MOV.U32 R5, RZ, RZ, R3 ;  /* 0x000000ffff057224 */ /* 0x001fce00078e0003 */
.L_x_8:
[----:B------:R-:W-:Y:S05]  /*0980*/  BSYNC.RECONVERGENT B2 ;  /* 0x0000000000027941 */ /* 0x000fea0003800200 */
.L_x_7:
[----:B------:R-:W-:Y:S01]  /*0990*/  ISETP.NE.AND P1, PT, R20, RZ, PT ;  /* 0x000000ff1400720c */ /* 0x000fe20003f25270 */
[----:B------:R-:W-:-:S12]  /*09a0*/  BSSY.RECONVERGENT B2, `(.L_x_11) ;  /* 0x0000034000027945 */ /* 0x000fd80003800200 */
[----:B------:R-:W-:Y:S05]  /*09b0*/  @!P1 BRA `(.L_x_12) ;  /* 0x0000000000c89947 */ /* 0x000fea0003800000 */
[----:B------:R-:W-:Y:S01]  /*09c0*/  ISETP.GE.U32.AND P2, PT, R23, 0x3, PT ;  /* 0x000000031700780c */ /* 0x000fe20003f46070 */
[----:B------:R-:W-:Y:S01]  /*09d0*/  BSSY.RECONVERGENT B3, `(.L_x_13) ;  /* 0x0000014000037945 */ /* 0x000fe20003800200 */
[----:B------:R-:W-:-:S11]  /*09e0*/  ISETP.NE.AND P3, PT, R19, RZ, PT ;  /* 0x000000ff1300720c */ /* 0x000fd60003f65270 */
[----:B------:R-:W-:Y:S05]  /*09f0*/  @!P2 BRA `(.L_x_14) ;  /* 0x000000000044a947 */ /* 0x000fea0003800000 */
[----:B------:R-:W0:Y:S01]  /*0a00*/  S2UR UR5, SR_CgaCtaId ;  /* 0x00000000000579c3 */ /* 0x000e220000008800 */
[----:B------:R-:W-:Y:S01]  /*0a10*/  UMOV UR4, 0x400 ;  /* 0x0000040000047882 */ /* 0x000fe20000000000 */
[C---:B------:R-:W-:Y:S01]  /*0a20*/  LEA R4, R5.reuse, R24, 0x5 ;  /* 0x0000001805047211 */ /* 0x040fe200078e28ff */
[C---:B------:R-:W-:Y:S01]  /*0a30*/  IMAD R8, R5.reuse, 0x4, R14 ;  /* 0x0000000405087824 */ /* 0x040fe200078e020e */
[----:B------:R-:W-:Y:S01]  /*0a40*/  IADD3 R5, PT, PT, R5, 0x4, RZ ;  /* 0x0000000405057810 */ /* 0x000fe20007ffe0ff */
[----:B0-----:R-:W-:-:S06]  /*0a50*/  ULEA UR4, UR5, UR4, 0x18 ;  /* 0x0000000405047291 */ /* 0x001fcc000f8ec0ff */
[----:B------:R-:W-:-:S05]  /*0a60*/  LEA R4, R4, UR4, 0x1 ;  /* 0x0000000404047c11 */ /* 0x000fca000f8e08ff */
[----:B------:R-:W0:Y:S04]  /*0a70*/  LDS.U16 R6, [R4] ;  /* 0x0000000004067984 */ /* 0x000e280000000400 */
[----:B------:R-:W1:Y:S04]  /*0a80*/  LDS.U16 R7, [R4+0x40] ;  /* 0x0000400004077984 */ /* 0x000e680000000400 */
[----:B------:R-:W2:Y:S04]  /*0a90*/  LDS.U16 R9, [R4+0x80] ;  /* 0x0000800004097984 */ /* 0x000ea80000000400 */
[----:B------:R-:W3:Y:S01]  /*0aa0*/  LDS.U16 R11, [R4+0xc0] ;  /* 0x0000c000040b7984 */ /* 0x000ee20000000400 */
[----:B0-----:R-:W-:-:S02]  /*0ab0*/  HADD2.F32 R6, -RZ, R6.H0_H0 ;  /* 0x20000006ff067230 */ /* 0x001fc40000004100 */
[----:B-1----:R-:W-:Y:S02]  /*0ac0*/  HADD2.F32 R7, -RZ, R7.H0_H0 ;  /* 0x20000007ff077230 */ /* 0x002fe40000004100 */
[----:B--2---:R-:W-:-:S03]  /*0ad0*/  HADD2.F32 R10, -RZ, R9.H0_H0 ;  /* 0x20000009ff0a7230 */ /* 0x004fc60000004100 */
[----:B------:R0:W-:Y:S01]  /*0ae0*/  STL.64 [R8], R6 ;  /* 0x0000000608007387 */ /* 0x0001e20000100a00 */
[----:B---3--:R-:W-:-:S05]  /*0af0*/  HADD2.F32 R11, -RZ, R11.H0_H0 ;  /* 0x2000000bff0b7230 */ /* 0x008fca0000004100 */
[----:B------:R0:W-:Y:S02]  /*0b00*/  STL.64 [R8+0x8], R10 ;  /* 0x0000080a08007387 */ /* 0x0001e40000100a00 */
.L_x_14:
[----:B------:R-:W-:Y:S05]  /*0b10*/  BSYNC.RECONVERGENT B3 ;  /* 0x0000000000037941 */ /* 0x000fea0003800200 */
.L_x_13:
[----:B------:R-:W-:Y:S05]  /*0b20*/  @!P3 BRA `(.L_x_12) ;  /* 0x00000000006cb947 */ /* 0x000fea0003800000 */
[----:B------:R-:W-:Y:S01]  /*0b30*/  ISETP.NE.AND P2, PT, R19, 0x1, PT ;  /* 0x000000011300780c */ /* 0x000fe20003f45270 */
[----:B------:R-:W-:Y:S01]  /*0b40*/  BSSY.RECONVERGENT B3, `(.L_x_15) ;  /* 0x000000f000037945 */ /* 0x000fe20003800200 */
[----:B------:R-:W-:-:S11]  /*0b50*/  LOP3.LUT P3, RZ, R44, 0x1, RZ, 0xc0, !PT ;  /* 0x000000012cff7812 */ /* 0x000fd6000786c0ff */
[----:B------:R-:W-:Y:S05]  /*0b60*/  @!P2 BRA `(.L_x_16) ;  /* 0x000000000030a947 */ /* 0x000fea0003800000 */
[----:B------:R-:W1:Y:S01]  /*0b70*/  S2UR UR5, SR_CgaCtaId ;  /* 0x00000000000579c3 */ /* 0x000e620000008800 */
[----:B------:R-:W-:Y:S01]  /*0b80*/  UMOV UR4, 0x400 ;  /* 0x0000040000047882 */ /* 0x000fe20000000000 */
[C---:B------:R-:W-:Y:S01]  /*0b90*/  IMAD R4, R5.reuse, 0x20, R24 ;  /* 0x0000002005047824 */ /* 0x040fe200078e0218 */
[C---:B0-----:R-:W-:Y:S01]  /*0ba0*/  LEA R8, R5.reuse, R14, 0x2 ;  /* 0x0000000e05087211 */ /* 0x041fe200078e10ff */
[----:B------:R-:W-:Y:S01]  /*0bb0*/  VIADD R5, R5, 0x2 ;  /* 0x0000000205057836 */ /* 0x000fe20000000000 */
[----:B-1----:R-:W-:-:S06]  /*0bc0*/  ULEA UR4, UR5, UR4, 0x18 ;  /* 0x0000000405047291 */ /* 0x002fcc000f8ec0ff */
[----:B------:R-:W-:-:S05]  /*0bd0*/  LEA R4, R4, UR4, 0x1 ;  /* 0x0000000404047c11 */ /* 0x000fca000f8e08ff */
[----:B------:R-:W0:Y:S04]  /*0be0*/  LDS.U16 R6, [R4] ;  /* 0x0000000004067984 */ /* 0x000e280000000400 */
[----:B------:R-:W1:Y:S01]  /*0bf0*/  LDS.U16 R7, [R4+0x40] ;  /* 0x0000400004077984 */ /* 0x000e620000000400 */
[----:B0-----:R-:W-:Y:S02]  /*0c00*/  HADD2.F32 R6, -RZ, R6.H0_H0 ;  /* 0x20000006ff067230 */ /* 0x001fe40000004100 */
[----:B-1----:R-:W-:-:S05]  /*0c10*/  HADD2.F32 R7, -RZ, R7.H0_H0 ;  /* 0x20000007ff077230 */ /* 0x002fca0000004100 */
[----:B------:R1:W-:Y:S02]  /*0c20*/  STL.64 [R8], R6 ;  /* 0x0000000608007387 */ /* 0x0003e40000100a00 */
.L_x_16:
[----:B------:R-:W-:Y:S05]  /*0c30*/  BSYNC.RECONVERGENT B3 ;  /* 0x0000000000037941 */ /* 0x000fea0003800200 */
.L_x_15:
[----:B------:R-:W-:Y:S05]  /*0c40*/  @!P3 BRA `(.L_x_12) ;  /* 0x000000000024b947 */ /* 0x000fea0003800000 */
[----:B------:R-:W2:Y:S01]  /*0c50*/  S2UR UR5, SR_CgaCtaId ;  /* 0x00000000000579c3 */ /* 0x000ea20000008800 */
[----:B------:R-:W-:Y:S01]  /*0c60*/  UMOV UR4, 0x400 ;  /* 0x0000040000047882 */ /* 0x000fe20000000000 */
[C---:B------:R-:W-:Y:S01]  /*0c70*/  LEA R4, R5.reuse, R24, 0x5 ;  /* 0x0000001805047211 */ /* 0x040fe200078e28ff */
[----:B------:R-:W-:Y:S01]  /*0c80*/  IMAD R14, R5, 0x4, R14 ;  /* 0x00000004050e7824 */ /* 0x000fe200078e020e */
[----:B--2---:R-:W-:-:S06]  /*0c90*/  ULEA UR4, UR5, UR4, 0x18 ;  /* 0x0000000405047291 */ /* 0x004fcc000f8ec0ff */
[----:B------:R-:W-:-:S06]  /*0ca0*/  LEA R4, R4, UR4, 0x1 ;  /* 0x0000000404047c11 */ /* 0x000fcc000f8e08ff */
[----:B------:R-:W2:Y:S02]  /*0cb0*/  LDS.U16 R4, [R4] ;  /* 0x0000000004047984 */ /* 0x000ea40000000400 */
[----:B--2---:R-:W-:-:S05]  /*0cc0*/  HADD2.F32 R5, -RZ, R4.H0_H0 ;  /* 0x20000004ff057230 */ /* 0x004fca0000004100 */
[----:B------:R2:W-:Y:S02]  /*0cd0*/  STL [R14], R5 ;  /* 0x000000050e007387 */ /* 0x0005e40000100800 */
.L_x_12:
[----:B------:R-:W-:Y:S05]  /*0ce0*/  BSYNC.RECONVERGENT B2 ;  /* 0x0000000000027941 */ /* 0x000fea0003800200 */
.L_x_11:
[C---:B------:R-:W-:Y:S01]  /*0cf0*/  LEA R4, R42.reuse, R1, 0x2 ;  /* 0x000000012a047211 */ /* 0x040fe200078e10ff */
[----:B01----:R-:W-:Y:S01]  /*0d00*/  IMAD.MOV.U32 R7, RZ, RZ, -0x800000 ;  /* 0xff800000ff077424 */ /* 0x003fe200078e00ff */
[----:B------:R-:W-:Y:S01]  /*0d10*/  ISETP.GE.U32.AND P2, PT, R21, 0xf, PT ;  /* 0x0000000f1500780c */ /* 0x000fe20003f46070 */
[----:B------:R-:W-:Y:S01]  /*0d20*/  BSSY.RECONVERGENT B2, `(.L_x_17) ;  /* 0x0000012000027945 */ /* 0x000fe20003800200 */
[----:B------:R-:W-:Y:S01]  /*0d30*/  IMAD R6, R42, 0x10, R15 ;  /* 0x000000102a067824 */ /* 0x000fe200078e020f */
[----:B------:R0:W-:Y:S01]  /*0d40*/  STL [R4+0x40], RZ ;  /* 0x000040ff04007387 */ /* 0x0001e20000100800 */
[----:B--2---:R-:W-:-:S03]  /*0d50*/  MOV R5, RZ ;  /* 0x000000ff00057202 */ /* 0x004fc60000000f00 */
[----:B------:R0:W-:Y:S06]  /*0d60*/  STL [R4], R7 ;  /* 0x0000000704007387 */ /* 0x0001ec0000100800 */
[----:B------:R-:W-:Y:S05]  /*0d70*/  @!P2 BRA `(.L_x_18) ;  /* 0x000000000030a947 */ /* 0x000fea0003800000 */
[----:B------:R-:W-:Y:S01]  /*0d80*/  BSSY.RECONVERGENT B3, `(.L_x_19) ;  /* 0x000000a000037945 */ /* 0x000fe20003800200 */
[----:B------:R-:W-:-:S07]  /*0d90*/  IMAD.MOV.U32 R5, RZ, RZ, RZ ;  /* 0x000000ffff057224 */ /* 0x000fce00078e00ff */
.L_x_20:
[C---:B01----:R-:W-:Y:S01]  /*0da0*/  LEA R4, R5.reuse, R6, 0x2 ;  /* 0x0000000605047211 */ /* 0x043fe200078e10ff */
[----:B------:R-:W-:-:S04]  /*0db0*/  VIADD R5, R5, 0x10 ;  /* 0x0000001005057836 */ /* 0x000fc80000000000 */
[----:B------:R1:W-:Y:S01]  /*0dc0*/  STL.128 [R4], RZ ;  /* 0x000000ff04007387 */ /* 0x0003e20000100c00 */
[----:B------:R-:W-:-:S03]  /*0dd0*/  ISETP.NE.AND P2, PT, R5, R2, PT ;  /* 0x000000020500720c */ /* 0x000fc60003f45270 */
[----:B------:R1:W-:Y:S04]  /*0de0*/  STL.128 [R4+0x10], RZ ;  /* 0x000010ff04007387 */ /* 0x0003e80000100c00 */
[----:B------:R1:W-:Y:S04]  /*0df0*/  STL.128 [R4+0x20], RZ ;  /* 0x000020ff04007387 */ /* 0x0003e80000100c00 */
[----:B------:R1:W-:Y:S02]  /*0e00*/  STL.128 [R4+0x30], RZ ;  /* 0x000030ff04007387 */ /* 0x0003e40000100c00 */
[----:B------:R-:W-:Y:S05]  /*0e10*/  @P2 BRA `(.L_x_20) ;  /* 0xfffffffc00e02947 */ /* 0x000fea000383ffff */
[----:B------:R-:W-:Y:S05]  /*0e20*/  BSYNC.RECONVERGENT B3 ;  /* 0x0000000000037941 */ /* 0x000fea0003800200 */
.L_x_19:
[----:B------:R-:W-:-:S07]  /*0e30*/  MOV R5, R2 ;  /* 0x0000000200057202 */ /* 0x000fce0000000f00 */
.L_x_18:
[----:B------:R-:W-:Y:S05]  /*0e40*/  BSYNC.RECONVERGENT B2 ;  /* 0x0000000000027941 */ /* 0x000fea0003800200 */
.L_x_17:
[----:B------:R-:W-:Y:S01]  /*0e50*/  ISETP.NE.AND P2, PT, R22, RZ, PT ;  /* 0x000000ff1600720c */ /* 0x000fe20003f45270 */
[----:B------:R-:W-:-:S12]  /*0e60*/  BSSY.RECONVERGENT B2, `(.L_x_21) ;  /* 0x0000014000027945 */ /* 0x000fd80003800200 */
[----:B------:R-:W-:Y:S05]  /*0e70*/  @!P2 BRA `(.L_x_22) ;  /* 0x000000000048a947 */ /* 0x000fea0003800000 */
[C---:B01----:R-:W-:Y:S01]  /*0e80*/  @P0 IMAD R4, R5.reuse, 0x4, R6 ;  /* 0x0000000405040824 */ /* 0x043fe200078e0206 */
[----:B------:R-:W-:-:S04]  /*0e90*/  @P0 IADD3 R5, PT, PT, R5, 0x8, RZ ;  /* 0x0000000805050810 */ /* 0x000fc80007ffe0ff */
[----:B------:R2:W-:Y:S04]  /*0ea0*/  @P0 STL.128 [R4], RZ ;  /* 0x000000ff04000387 */ /* 0x0005e80000100c00 */
[----:B------:R2:W-:Y:S01]  /*0eb0*/  @P0 STL.128 [R4+0x10], RZ ;  /* 0x000010ff04000387 */ /* 0x0005e20000100c00 */
[----:B------:R-:W-:Y:S05]  /*0ec0*/  @!P1 BRA `(.L_x_22) ;  /* 0x0000000000349947 */ /* 0x000fea0003800000 */
[----:B------:R-:W-:Y:S02]  /*0ed0*/  ISETP.GE.U32.AND P1, PT, R23, 0x3, PT ;  /* 0x000000031700780c */ /* 0x000fe40003f26070 */
[----:B------:R-:W-:-:S11]  /*0ee0*/  ISETP.NE.AND P2, PT, R19, RZ, PT ;  /* 0x000000ff1300720c */ /* 0x000fd60003f45270 */
[C---:B--2---:R-:W-:Y:S01]  /*0ef0*/  @P1 IMAD R4, R5.reuse, 0x4, R6 ;  /* 0x0000000405041824 */ /* 0x044fe200078e0206 */
[----:B------:R-:W-:-:S04]  /*0f00*/  @P1 IADD3 R5, PT, PT, R5, 0x4, RZ ;  /* 0x0000000405051810 */ /* 0x000fc80007ffe0ff */
[----:B------:R3:W-:Y:S01]  /*0f10*/  @P1 STL.128 [R4], RZ ;  /* 0x000000ff04001387 */ /* 0x0007e20000100c00 */
[----:B------:R-:W-:Y:S05]  /*0f20*/  @!P2 BRA `(.L_x_22) ;  /* 0x00000000001ca947 */ /* 0x000fea0003800000 */
[----:B---3--:R-:W-:Y:S01]  /*0f30*/  IMAD R4, R5, 0x4, R6 ;  /* 0x0000000405047824 */ /* 0x008fe200078e0206 */
[----:B------:R-:W-:-:S04]  /*0f40*/  ISETP.NE.AND P1, PT, R19, 0x1, PT ;  /* 0x000000011300780c */ /* 0x000fc80003f25270 */
[----:B------:R4:W-:Y:S09]  /*0f50*/  STL [R4], RZ ;  /* 0x000000ff04007387 */ /* 0x0009f20000100800 */
[----:B----4-:R-:W-:Y:S05]  /*0f60*/  @!P1 BRA `(.L_x_22) ;  /* 0x00000000000c9947 */ /* 0x010fea0003800000 */
[----:B------:R-:W-:Y:S01]  /*0f70*/  ISETP.NE.AND P1, PT, R19, 0x2, PT ;  /* 0x000000021300780c */ /* 0x000fe20003f25270 */
[----:B------:R4:W-:-:S12]  /*0f80*/  STL [R4+0x4], RZ ;  /* 0x000004ff04007387 */ /* 0x0009d80000100800 */
[----:B------:R4:W-:Y:S02]  /*0f90*/  @P1 STL [R4+0x8], RZ ;  /* 0x000008ff04001387 */ /* 0x0009e40000100800 */
.L_x_22:
[----:B------:R-:W-:Y:S05]  /*0fa0*/  BSYNC.RECONVERGENT B2 ;  /* 0x0000000000027941 */ /* 0x000fea0003800200 */
.L_x_21:
[C---:B------:R-:W-:Y:S02]  /*0fb0*/  ISETP.NE.AND P1, PT, R42.reuse, R13, PT ;  /* 0x0000000d2a00720c */ /* 0x040fe40003f25270 */
[----:B------:R-:W-:-:S11]  /*0fc0*/  IADD3 R42, PT, PT, R42, 0x1, RZ ;  /* 0x000000012a2a7810 */ /* 0x000fd60007ffe0ff */
[----:B------:R-:W-:Y:S05]  /*0fd0*/  @!P1 BRA `(.L_x_23) ;  /* 0x0000000000089947 */ /* 0x000fea0003800000 */
[----:B------:R-:W-:Y:S01]  /*0fe0*/  VIADD R12, R12, 0x4 ;  /* 0x000000040c0c7836 */ /* 0x000fe20000000000 */
[----:B------:R-:W-:Y:S06]  /*0ff0*/  BRA `(.L_x_24) ;  /* 0xfffffff400cc7947 */ /* 0x000fec000383ffff */
.L_x_23:
[----:B------:R-:W-:Y:S05]  /*1000*/  BSYNC.RECONVERGENT B1 ;  /* 0x0000000000017941 */ /* 0x000fea0003800200 */
.L_x_6:
[----:B------:R-:W-:Y:S05]  /*1010*/  BRA `(.L_x_4) ;  /* 0x00000004000c7947 */ /* 0x000fea0003800000 */
.L_x_5:
[----:B------:R-:W-:Y:S01]  /*1020*/  LOP3.LUT R0, RZ, R46, RZ, 0x33, !PT ;  /* 0x0000002eff007212 */ /* 0x000fe200078e33ff */
[----:B------:R-:W-:Y:S03]  /*1030*/  BSSY.RELIABLE B1, `(.L_x_25) ;  /* 0x0000037000017945 */ /* 0x000fe60003800100 */
[----:B------:R-:W-:-:S04]  /*1040*/  IADD3 R0, PT, PT, R45, R0, RZ ;  /* 0x000000002d007210 */ /* 0x000fc80007ffe0ff */
[----:B0-----:R-:W-:Y:S01]  /*1050*/  LEA.HI R3, R0, 0x1, RZ, 0x1e ;  /* 0x0000000100037811 */ /* 0x001fe200078ff0ff */
[----:B------:R-:W-:-:S03]  /*1060*/  IMAD.MOV.U32 R0, RZ, RZ, RZ ;  /* 0x000000ffff007224 */ /* 0x000fc600078e00ff */
[----:B------:R-:W-:-:S13]  /*1070*/  ISETP.GT.AND P0, PT, R3, RZ, PT ;  /* 0x000000ff0300720c */ /* 0x000fda0003f04270 */
[----:B------:R-:W-:Y:S05]  /*1080*/  @!P0 BRA `(.L_x_26) ;  /* 0x0000000000c48947 */ /* 0x000fea0003800000 */
[----:B------:R-:W-:Y:S01]  /*1090*/  IADD3 R2, PT, PT, -R0, R3, RZ ;  /* 0x0000000300027210 */ /* 0x000fe20007ffe1ff */
[----:B------:R-:W-:Y:S01]  /*10a0*/  BSSY.RECONVERGENT B2, `(.L_x_27) ;  /* 0x000001c000027945 */ /* 0x000fe20003800200 */
[----:B------:R-:W-:Y:S02]  /*10b0*/  PLOP3.LUT P0, PT, PT, PT, PT, 0x80, 0x8 ;  /* 0x000000000008781c */ /* 0x000fe40003f0f070 */
[----:B------:R-:W-:-:S13]  /*10c0*/  ISETP.GT.AND P1, PT, R2, 0x3, PT ;  /* 0x000000030200780c */ /* 0x000fda0003f24270 */
[----:B------:R-:W-:Y:S05]  /*10d0*/  @!P1 BRA `(.L_x_28) ;  /* 0x0000000000609947 */ /* 0x000fea0003800000 */
[----:B------:R-:W-:Y:S01]  /*10e0*/  BSSY.RECONVERGENT B3, `(.L_x_29) ;  /* 0x0000016000037945 */ /* 0x000fe20003800200 */
[----:B------:R-:W-:Y:S01]  /*10f0*/  PLOP3.LUT P0, PT, PT, PT, PT, 0x8, 0x80 ;  /* 0x000000000080781c */ /* 0x000fe20003f0e170 */
[----:B------:R-:W-:Y:S01]  /*1100*/  VIADD R5, R3, 0xfffffffd ;  /* 0xfffffffd03057836 */ /* 0x000fe20000000000 */
[----:B------:R-:W-:-:S11]  /*1110*/  MOV R7, 0xff800000 ;  /* 0xff80000000077802 */ /* 0x000fd60000000f00 */
.L_x_30:
[C---:B0-----:R-:W-:Y:S01]  /*1120*/  IADD3 R4, PT, PT, R0.reuse, 0x1, RZ ;  /* 0x0000000100047810 */ /* 0x041fe20007ffe0ff */
[C---:B------:R-:W-:Y:S01]  /*1130*/  VIADD R6, R0.reuse, 0x2 ;  /* 0x0000000200067836 */ /* 0x040fe20000000000 */
[C---:B------:R-:W-:Y:S01]  /*1140*/  IADD3 R8, PT, PT, R0.reuse, 0x3, RZ ;  /* 0x0000000300087810 */ /* 0x040fe20007ffe0ff */
[--C-:B------:R-:W-:Y:S01]  /*1150*/  IMAD R2, R0, 0x4, R1.reuse ;  /* 0x0000000400027824 */ /* 0x100fe200078e0201 */
[-C--:B------:R-:W-:Y:S01]  /*1160*/  LEA R4, R4, R1.reuse, 0x2 ;  /* 0x0000000104047211 */ /* 0x080fe200078e10ff */
[----:B------:R-:W-:Y:S01]  /*1170*/  IMAD R6, R6, 0x4, R1 ;  /* 0x0000000406067824 */ /* 0x000fe200078e0201 */
[----:B------:R-:W-:Y:S02]  /*1180*/  LEA R8, R8, R1, 0x2 ;  /* 0x0000000108087211 */ /* 0x000fe400078e10ff */
[----:B------:R0:W-:Y:S01]  /*1190*/  STL [R2], R7 ;  /* 0x0000000702007387 */ /* 0x0001e20000100800 */
[----:B------:R-:W-:-:S03]  /*11a0*/  IADD3 R0, PT, PT, R0, 0x4, RZ ;  /* 0x0000000400007810 */ /* 0x000fc60007ffe0ff */
[----:B------:R0:W-:Y:S01]  /*11b0*/  STL [R2+0x40], RZ ;  /* 0x000040ff02007387 */ /* 0x0001e20000100800 */
[----:B------:R-:W-:-:S03]  /*11c0*/  ISETP.GE.AND P1, PT, R0, R5, PT ;  /* 0x000000050000720c */ /* 0x000fc60003f26270 */
[----:B------:R0:W-:Y:S04]  /*11d0*/  STL [R4], R7 ;  /* 0x0000000704007387 */ /* 0x0001e80000100800 */
[----:B------:R0:W-:Y:S04]  /*11e0*/  STL [R4+0x40], RZ ;  /* 0x000040ff04007387 */ /* 0x0001e80000100800 */
[----:B------:R0:W-:Y:S04]  /*11f0*/  STL [R6], R7 ;  /* 0x0000000706007387 */ /* 0x0001e80000100800 */
[----:B------:R0:W-:Y:S04]  /*1200*/  STL [R6+0x40], RZ ;  /* 0x000040ff06007387 */ /* 0x0001e80000100800 */
[----:B------:R0:W-:Y:S04]  /*1210*/  STL [R8], R7 ;  /* 0x0000000708007387 */ /* 0x0001e80000100800 */
[----:B------:R0:W-:Y:S01]  /*1220*/  STL [R8+0x40], RZ ;  /* 0x000040ff08007387 */ /* 0x0001e20000100800 */
[----:B------:R-:W-:Y:S05]  /*1230*/  @!P1 BRA `(.L_x_30) ;  /* 0xfffffffc00b89947 */ /* 0x000fea000383ffff */
[----:B------:R-:W-:Y:S05]  /*1240*/  BSYNC.RECONVERGENT B3 ;  /* 0x0000000000037941 */ /* 0x000fea0003800200 */
.L_x_29:
[----:B------:R-:W-:-:S07]  /*1250*/  IMAD.MOV.U32 R42, RZ, RZ, R0 ;  /* 0x000000ffff2a7224 */ /* 0x000fce00078e0000 */
.L_x_28:
[----:B------:R-:W-:Y:S05]  /*1260*/  BSYNC.RECONVERGENT B2 ;  /* 0x0000000000027941 */ /* 0x000fea0003800200 */
.L_x_27:
[----:B0-----:R-:W-:Y:S01]  /*1270*/  IADD3 R2, PT, PT, -R0, R3, RZ ;  /* 0x0000000300027210 */ /* 0x001fe20007ffe1ff */
[----:B------:R-:W-:Y:S03]  /*1280*/  BSSY.RECONVERGENT B2, `(.L_x_31) ;  /* 0x000000e000027945 */ /* 0x000fe60003800200 */
[----:B------:R-:W-:-:S13]  /*1290*/  ISETP.GT.AND P1, PT, R2, 0x1, PT ;  /* 0x000000010200780c */ /* 0x000fda0003f24270 */
[----:B------:R-:W-:Y:S05]  /*12a0*/  @!P1 BRA `(.L_x_32) ;  /* 0x00000000002c9947 */ /* 0x000fea0003800000 */
[C---:B------:R-:W-:Y:S01]  /*12b0*/  IADD3 R4, PT, PT, R0.reuse, 0x1, RZ ;  /* 0x0000000100047810 */ /* 0x040fe20007ffe0ff */
[C---:B------:R-:W-:Y:S01]  /*12c0*/  IMAD R2, R0.reuse, 0x4, R1 ;  /* 0x0000000400027824 */ /* 0x040fe200078e0201 */
[----:B------:R-:W-:Y:S01]  /*12d0*/  MOV R5, 0xff800000 ;  /* 0xff80000000057802 */ /* 0x000fe20000000f00 */
[----:B------:R-:W-:Y:S01]  /*12e0*/  VIADD R42, R0, 0x2 ;  /* 0x00000002002a7836 */ /* 0x000fe20000000000 */
[----:B------:R-:W-:Y:S02]  /*12f0*/  LEA R4, R4, R1, 0x2 ;  /* 0x0000000104047211 */ /* 0x000fe400078e10ff */
[----:B------:R0:W-:Y:S01]  /*1300*/  STL [R2+0x40], RZ ;  /* 0x000040ff02007387 */ /* 0x0001e20000100800 */
[----:B------:R-:W-:Y:S02]  /*1310*/  PLOP3.LUT P0, PT, PT, PT, PT, 0x8, 0x80 ;  /* 0x000000000080781c */ /* 0x000fe40003f0e170 */
[----:B------:R-:W-:Y:S01]  /*1320*/  MOV R0, R42 ;  /* 0x0000002a00007202 */ /* 0x000fe20000000f00 */
[----:B------:R0:W-:Y:S04]  /*1330*/  STL [R2], R5 ;  /* 0x0000000502007387 */ /* 0x0001e80000100800 */
[----:B------:R0:W-:Y:S04]  /*1340*/  STL [R4], R5 ;  /* 0x0000000504007387 */ /* 0x0001e80000100800 */
[----:B------:R0:W-:Y:S02]  /*1350*/  STL [R4+0x40], RZ ;  /* 0x000040ff04007387 */ /* 0x0001e40000100800 */
.L_x_32:
[----:B------:R-:W-:Y:S05]  /*1360*/  BSYNC.RECONVERGENT B2 ;  /* 0x0000000000027941 */ /* 0x000fea0003800200 */
.L_x_31:
[----:B------:R-:W-:-:S13]  /*1370*/  ISETP.NE.OR P0, PT, R0, R3, P0 ;  /* 0x000000030000720c */ /* 0x000fda0000705670 */
[----:B------:R-:W-:Y:S05]  /*1380*/  @!P0 BREAK.RELIABLE B1 ;  /* 0x0000000000018942 */ /* 0x000fea0003800100 */
[----:B------:R-:W-:Y:S05]  /*1390*/  @!P0 BRA `(.L_x_4) ;  /* 0x00000000002c8947 */ /* 0x000fea0003800000 */
.L_x_26:
[----:B------:R-:W-:Y:S05]  /*13a0*/  BSYNC.RELIABLE B1 ;  /* 0x0000000000017941 */ /* 0x000fea0003800100 */
.L_x_25:
[----:B------:R-:W-:Y:S01]  /*13b0*/  BSSY.RECONVERGENT B1, `(.L_x_33) ;  /* 0x0000008000017945 */ /* 0x000fe20003800200 */
[----:B0-----:R-:W-:-:S07]  /*13c0*/  MOV R5, 0xff800000 ;  /* 0xff80000000057802 */ /* 0x001fce0000000f00 */
.L_x_34:
[C---:B------:R-:W-:Y:S01]  /*13d0*/  IMAD R2, R0.reuse, 0x4, R1 ;  /* 0x0000000400027824 */ /* 0x040fe200078e0201 */
[----:B------:R-:W-:-:S04]  /*13e0*/  IADD3 R0, PT, PT, R0, 0x1, RZ ;  /* 0x0000000100007810 */ /* 0x000fc80007ffe0ff */
[----:B------:R0:W-:Y:S01]  /*13f0*/  STL [R2], R5 ;  /* 0x0000000502007387 */ /* 0x0001e20000100800 */
[----:B------:R-:W-:-:S03]  /*1400*/  ISETP.NE.AND P0, PT, R0, R3, PT ;  /* 0x000000030000720c */ /* 0x000fc60003f05270 */
[----:B------:R0:W-:Y:S10]  /*1410*/  STL [R2+0x40], RZ ;  /* 0x000040ff02007387 */ /* 0x0001f40000100800 */
[----:B0-----:R-:W-:Y:S05]  /*1420*/  @P0 BRA `(.L_x_34) ;  /* 0xfffffffc00e80947 */ /* 0x001fea000383ffff */
[----:B------:R-:W-:Y:S05]  /*1430*/  BSYNC.RECONVERGENT B1 ;  /* 0x0000000000017941 */ /* 0x000fea0003800200 */
.L_x_33:
[----:B------:R-:W-:-:S07]  /*1440*/  MOV R42, R0 ;  /* 0x00000000002a7202 */ /* 0x000fce0000000f00 */
.L_x_4:
[----:B------:R-:W-:Y:S05]  /*1450*/  BSYNC.RECONVERGENT B0 ;  /* 0x0000000000007941 */ /* 0x000fea0003800200 */
.L_x_3:
[----:B------:R-:W-:Y:S05]  /*1460*/  WARPSYNC.ALL ;  /* 0x0000000000007948 */ /* 0x000fea0003800000 */
[----:B01234-:R-:W0:Y:S02]  /*1470*/  LDC.64 R4, c[0x0][0x3a8] ;  /* 0x0000ea00ff047b82 */ /* 0x01fe240000000a00 */
[----:B0-----:R-:W-:-:S13]  /*1480*/  ISETP.GE.AND P0, PT, R4, 0x1, PT ;  /* 0x000000010400780c */ /* 0x001fda0003f06270 */
[----:B------:R-:W-:Y:S05]  /*1490*/  @!P0 BRA `(.L_x_35) ;  /* 0x0000002800188947 */ /* 0x000fea0003800000 */
[----:B------:R-:W0:Y:S01]  /*14a0*/  S2R R3, SR_CgaCtaId ;  /* 0x0000000000037919 */ /* 0x000e220000008800 */
[----:B------:R-:W1:Y:S01]  /*14b0*/  LDCU UR4, c[0x0][0x3a8] ;  /* 0x00007500ff0477ac */ /* 0x000e620008000800 */
[----:B------:R-:W-:Y:S01]  /*14c0*/  MOV R2, 0x400 ;  /* 0x0000040000027802 */ /* 0x000fe20000000f00 */
[----:B------:R-:W-:Y:S01]  /*14d0*/  VIADD R0, R5, 0x8 ;  /* 0x0000000805007836 */ /* 0x000fe20000000000 */
[C---:B------:R-:W-:Y:S01]  /*14e0*/  LOP3.LUT R4, R44.reuse, 0xf, RZ, 0xc0, !PT ;  /* 0x0000000f2c047812 */ /* 0x040fe200078ec0ff */
[----:B------:R-:W2:Y:S01]  /*14f0*/  LDCU UR5, c[0x0][0x360] ;  /* 0x00006c00ff0577ac */ /* 0x000ea20008000800 */
[C---:B------:R-:W-:Y:S02]  /*1500*/  LOP3.LUT R5, R44.reuse, 0x7, RZ, 0xc0, !PT ;  /* 0x000000072c057812 */ /* 0x040fe400078ec0ff */
[C---:B------:R-:W-:Y:S02]  /*1510*/  LOP3.LUT R6, R44.reuse, 0x3fffff0, RZ, 0xc0, !PT ;  /* 0x03fffff02c067812 */ /* 0x040fe400078ec0ff */
[----:B------:R-:W-:-:S02]  /*1520*/  LOP3.LUT R7, R44, 0x3, RZ, 0xc0, !PT ;  /* 0x000000032c077812 */ /* 0x000fc400078ec0ff */
[----:B------:R-:W-:Y:S02]  /*1530*/  IADD3 R8, PT, PT, R4, -0x1, RZ ;  /* 0xffffffff04087810 */ /* 0x000fe40007ffe0ff */
[----:B------:R-:W-:Y:S01]  /*1540*/  IADD3 R9, PT, PT, R5, -0x1, RZ ;  /* 0xffffffff05097810 */ /* 0x000fe20007ffe0ff */
[----:B-1----:R-:W-:Y:S01]  /*1550*/  IMAD.U32 R40, RZ, RZ, UR4 ;  /* 0x00000004ff287e24 */ /* 0x002fe2000f8e00ff */
[----:B------:R-:W-:Y:S01]  /*1560*/  UMOV UR4, URZ ;  /* 0x000000ff00047c82 */ /* 0x000fe20008000000 */
[----:B0-----:R-:W-:Y:S02]  /*1570*/  LEA R43, R3, R2, 0x18 ;  /* 0x00000002032b7211 */ /* 0x001fe400078ec0ff */
[----:B------:R-:W-:Y:S02]  /*1580*/  LEA R2, R35, R46, 0x6 ;  /* 0x0000002e23027211 */ /* 0x000fe400078e30ff */
[----:B------:R-:W-:Y:S01]  /*1590*/  IADD3 R3, PT, PT, R44, -0x1, RZ ;  /* 0xffffffff2c037810 */ /* 0x000fe20007ffe0ff */
[----:B------:R-:W-:-:S05]  /*15a0*/  IMAD R43, R0, 0x80, R43 ;  /* 0x00000080002b7824 */ /* 0x000fca00078e022b */
[----:B--2---:R-:W-:-:S07]  /*15b0*/  LEA R41, R0, R43, 0x7 ;  /* 0x0000002b00297211 */ /* 0x004fce00078e38ff */
.L_x_71:
[----:B0-----:R-:W0:Y:S01]  /*15c0*/  LDC.64 R10, c[0x0][0x3a8] ;  /* 0x0000ea00ff0a7b82 */ /* 0x001e220000000a00 */
[----:B-1----:R-:W1:Y:S01]  /*15d0*/  LDCU UR12, c[0x0][0x3ac] ;  /* 0x00007580ff0c77ac */ /* 0x002e620008000800 */
[----:B------:R-:W-:Y:S01]  /*15e0*/  BSSY.RECONVERGENT B0, `(.L_x_36) ;  /* 0x0000039000007945 */ /* 0x000fe20003800200 */
[----:B--2---:R-:W2:Y:S01]  /*15f0*/  LDCU.64 UR8, c[0x0][0x388] ;  /* 0x00007100ff0877ac */ /* 0x004ea20008000a00 */
[----:B---3--:R-:W3:Y:S01]  /*1600*/  LDCU.64 UR10, c[0x0][0x390] ;  /* 0x00007200ff0a77ac */ /* 0x008ee20008000a00 */
[----:B0-----:R-:W-:-:S04]  /*1610*/  IADD3 R10, PT, PT, R10, -UR4, RZ ;  /* 0x800000040a0a7c10 */ /* 0x001fc8000fffe0ff */
[----:B------:R-:W-:-:S05]  /*1620*/  VIMNMX R12, PT, PT, R10, 0x40, PT ;  /* 0x000000400a0c7848 */ /* 0x000fca0003fe0100 */
[----:B------:R-:W-:-:S05]  /*1630*/  IMAD R21, R12, R11, RZ ;  /* 0x0000000b0c157224 */ /* 0x000fca00078e02ff */
[----:B------:R-:W-:-:S13]  /*1640*/  ISETP.GE.AND P0, PT, R36, R21, PT ;  /* 0x000000152400720c */ /* 0x000fda0003f06270 */
[----:B-1234-:R-:W-:Y:S05]  /*1650*/  @P0 BRA `(.L_x_37) ;  /* 0x0000000000c40947 */ /* 0x01efea0003800000 */
[-C--:B------:R-:W-:Y:S01]  /*1660*/  IABS R20, R11.reuse ;  /* 0x0000000b00147213 */ /* 0x080fe20000000000 */
[----:B------:R-:W-:Y:S01]  /*1670*/  IMAD.MOV.U32 R14, RZ, RZ, R36 ;  /* 0x000000ffff0e7224 */ /* 0x000fe200078e0024 */
[----:B------:R-:W-:Y:S02]  /*1680*/  ISETP.NE.AND P0, PT, R11, RZ, PT ;  /* 0x000000ff0b00720c */ /* 0x000fe40003f05270 */
[----:B------:R-:W0:Y:S01]  /*1690*/  I2F.RP R16, R20 ;  /* 0x0000001400107306 */ /* 0x000e220000209400 */
[----:B------:R-:W-:-:S07]  /*16a0*/  LOP3.LUT R23, RZ, R11, RZ, 0x33, !PT ;  /* 0x0000000bff177212 */ /* 0x000fce00078e33ff */
[----:B0-----:R-:W0:Y:S02]  /*16b0*/  MUFU.RCP R16, R16 ;  /* 0x0000001000107308 */ /* 0x001e240000001000 */
[----:B0-----:R-:W-:-:S06]  /*16c0*/  VIADD R12, R16, 0xffffffe ;  /* 0x0ffffffe100c7836 */ /* 0x001fcc0000000000 */
[----:B------:R0:W1:Y:S02]  /*16d0*/  F2I.FTZ.U32.TRUNC.NTZ R13, R12 ;  /* 0x0000000c000d7305 */ /* 0x000064000021f000 */
[----:B0-----:R-:W-:Y:S01]  /*16e0*/  HFMA2 R12, -RZ, RZ, 0, 0 ;  /* 0x00000000ff0c7431 */ /* 0x001fe200000001ff */
[----:B-1----:R-:W-:-:S05]  /*16f0*/  IADD3 R17, PT, PT, RZ, -R13, RZ ;  /* 0x8000000dff117210 */ /* 0x002fca0007ffe0ff */
[----:B------:R-:W-:-:S04]  /*1700*/  IMAD R17, R17, R20, RZ ;  /* 0x0000001411117224 */ /* 0x000fc800078e02ff */
[----:B------:R-:W-:-:S07]  /*1710*/  IMAD.HI.U32 R22, R13, R17, R12 ;  /* 0x000000110d167227 */ /* 0x000fce00078e000c */
.L_x_38:
[----:B------:R-:W-:Y:S02]  /*1720*/  IABS R13, R14 ;  /* 0x0000000e000d7213 */ /* 0x000fe40000000000 */
[----:B------:R-:W-:-:S03]  /*1730*/  MOV R11, UR12 ;  /* 0x0000000c000b7c02 */ /* 0x000fc60008000f00 */
[----:B0-----:R-:W-:Y:S01]  /*1740*/  IMAD.HI.U32 R12, R22, R13, RZ ;  /* 0x0000000d160c7227 */ /* 0x001fe200078e00ff */
        /* <DEDUP_REMOVED lines=9> */
[----:B------:R-:W-:-:S06]  /*17e0*/  @P1 IADD3 R12, PT, PT, R12, 0x1, RZ ;  /* 0x000000010c0c1810 */ /* 0x000fcc0007ffe0ff */
[----:B------:R-:W-:-:S05]  /*17f0*/  @!P3 IMAD.MOV R12, RZ, RZ, -R12 ;  /* 0x000000ffff0cb224 */ /* 0x000fca00078e0a0c */
[----:B------:R-:W-:-:S04]  /*1800*/  SEL R19, R23, R12, !P0 ;  /* 0x0000000c17137207 */ /* 0x000fc80004000000 */
[C---:B------:R-:W-:Y:S02]  /*1810*/  IADD3 R18, PT, PT, -R19.reuse, RZ, RZ ;  /* 0x000000ff13127210 */ /* 0x040fe40007ffe1ff */
[----:B------:R-:W-:-:S03]  /*1820*/  IADD3 R12, PT, PT, R19, UR4, RZ ;  /* 0x00000004130c7c10 */ /* 0x000fc6000fffe0ff */
[----:B------:R-:W-:-:S04]  /*1830*/  IMAD R18, R11, R18, R14 ;  /* 0x000000120b127224 */ /* 0x000fc800078e020e */
[----:B------:R-:W-:-:S05]  /*1840*/  IMAD R12, R12, R11, R18 ;  /* 0x0000000b0c0c7224 */ /* 0x000fca00078e0212 */
[----:B------:R-:W-:-:S04]  /*1850*/  IADD3 R17, P1, PT, R12, R56, RZ ;  /* 0x000000380c117210 */ /* 0x000fc80007f3e0ff */
[----:B------:R-:W-:Y:S01]  /*1860*/  LEA.HI.X.SX32 R12, R12, R33, 0x1, P1 ;  /* 0x000000210c0c7211 */ /* 0x000fe200008f0eff */
[----:B------:R-:W-:-:S03]  /*1870*/  IMAD.SHL.U32 R16, R17, 0x2, RZ ;  /* 0x0000000211107824 */ /* 0x000fc600078e00ff */
[----:B------:R-:W-:Y:S02]  /*1880*/  SHF.L.U64.HI R17, R17, 0x1, R12 ;  /* 0x0000000111117819 */ /* 0x000fe4000001020c */
[C---:B------:R-:W-:Y:S02]  /*1890*/  IADD3 R12, P1, PT, R16.reuse, UR8, RZ ;  /* 0x00000008100c7c10 */ /* 0x040fe4000ff3e0ff */
[----:B------:R-:W-:Y:S02]  /*18a0*/  IADD3 R16, P2, PT, R16, UR10, RZ ;  /* 0x0000000a10107c10 */ /* 0x000fe4000ff5e0ff */
[C---:B------:R-:W-:Y:S02]  /*18b0*/  IADD3.X R13, PT, PT, R17.reuse, UR9, RZ, P1, !PT ;  /* 0x00000009110d7c10 */ /* 0x040fe40008ffe4ff */
[----:B------:R-:W-:-:S03]  /*18c0*/  IADD3.X R17, PT, PT, R17, UR11, RZ, P2, !PT ;  /* 0x0000000b11117c10 */ /* 0x000fc600097fe4ff */
[----:B------:R-:W2:Y:S04]  /*18d0*/  LDG.E.U16.CONSTANT R12, desc[UR6][R12.64] ;  /* 0x000000060c0c7981 */ /* 0x000ea8000c1e9500 */
[----:B------:R-:W3:Y:S01]  /*18e0*/  LDG.E.U16.CONSTANT R17, desc[UR6][R16.64] ;  /* 0x0000000610117981 */ /* 0x000ee2000c1e9500 */
[----:B------:R-:W-:Y:S02]  /*18f0*/  IMAD R18, R0, R19, R18 ;  /* 0x0000001300127224 */ /* 0x000fe400078e0212 */
[----:B------:R-:W-:-:S03]  /*1900*/  VIADD R14, R14, UR5 ;  /* 0x000000050e0e7c36 */ /* 0x000fc60008000000 */
[----:B------:R-:W-:Y:S02]  /*1910*/  LEA R19, R18, R43, 0x1 ;  /* 0x0000002b12137211 */ /* 0x000fe400078e08ff */
[----:B------:R-:W-:Y:S02]  /*1920*/  ISETP.GE.AND P1, PT, R14, R21, PT ;  /* 0x000000150e00720c */ /* 0x000fe40003f26270 */
[----:B------:R-:W-:Y:S01]  /*1930*/  LEA R18, R0, R19, 0x7 ;  /* 0x0000001300127211 */ /* 0x000fe200078e38ff */
[----:B--2---:R0:W-:Y:S04]  /*1940*/  STS.U16 [R19], R12 ;  /* 0x0000000c13007388 */ /* 0x0041e80000000400 */
[----:B---3--:R0:W-:Y:S06]  /*1950*/  STS.U16 [R18], R17 ;  /* 0x0000001112007388 */ /* 0x0081ec0000000400 */
[----:B------:R-:W-:Y:S05]  /*1960*/  @!P1 BRA `(.L_x_38) ;  /* 0xfffffffc006c9947 */ /* 0x000fea000383ffff */
.L_x_37:
[----:B------:R-:W-:Y:S05]  /*1970*/  BSYNC.RECONVERGENT B0 ;  /* 0x0000000000007941 */ /* 0x000fea0003800200 */
.L_x_36:
[----:B------:R-:W-:Y:S01]  /*1980*/  BAR.SYNC.DEFER_BLOCKING 0x0 ;  /* 0x0000000000007b1d */ /* 0x000fe20000010000 */
[----:B------:R-:W-:Y:S02]  /*1990*/  ISETP.GE.AND P0, PT, R10, 0x1, PT ;  /* 0x000000010a00780c */ /* 0x000fe40003f06270 */
[----:B------:R-:W-:Y:S02]  /*19a0*/  VIMNMX R10, PT, PT, R40, 0x40, PT ;  /* 0x00000040280a7848 */ /* 0x000fe40003fe0100 */
[----:B------:R-:W-:Y:S02]  /*19b0*/  ISETP.EQ.OR P0, PT, R42, RZ, !P0 ;  /* 0x000000ff2a00720c */ /* 0x000fe40004702670 */
[----:B------:R-:W-:-:S11]  /*19c0*/  VIMNMX R10, PT, PT, R10, 0x1, !PT ;  /* 0x000000010a0a7848 */ /* 0x000fd60007fe0100 */
[----:B------:R-:W-:Y:S05]  /*19d0*/  @P0 BRA `(.L_x_39) ;  /* 0x0000002000ac0947 */ /* 0x000fea0003800000 */
[----:B------:R-:W-:-:S13]  /*19e0*/  ISETP.GE.AND P0, PT, R11, 0x20, PT ;  /* 0x000000200b00780c */ /* 0x000fda0003f06270 */
[----:B------:R-:W-:Y:S05]  /*19f0*/  @!P0 BRA `(.L_x_40) ;  /* 0x00000018007c8947 */ /* 0x000fea0003800000 */
[----:B------:R-:W-:Y:S01]  /*1a00*/  BSSY B0, `(.L_x_41) ;  /* 0x000019d000007945 */ /* 0x000fe20003800000 */
[----:B------:R-:W-:-:S07]  /*1a10*/  MOV R39, RZ ;  /* 0x000000ff00277202 */ /* 0x000fce0000000f00 */
.L_x_64:
[----:B------:R-:W-:Y:S01]  /*1a20*/  HFMA2 R37, -RZ, RZ, 0, 0 ;  /* 0x00000000ff257431 */ /* 0x000fe200000001ff */
[C---:B------:R-:W-:Y:S01]  /*1a30*/  LEA R11, R39.reuse, R2, 0x2 ;  /* 0x00000002270b7211 */ /* 0x040fe200078e10ff */
[C---:B0-----:R-:W-:Y:S02]  /*1a40*/  IMAD R12, R39.reuse, 0x10, R32 ;  /* 0x00000010270c7824 */ /* 0x041fe400078e0220 */
[C---:B------:R-:W-:Y:S02]  /*1a50*/  IMAD R38, R39.reuse, 0x4, R1 ;  /* 0x0000000427267824 */ /* 0x040fe400078e0201 */
[----:B-1234-:R-:W-:-:S07]  /*1a60*/  IMAD R13, R39, 0x10, R15 ;  /* 0x00000010270d7824 */ /* 0x01efce00078e020f */
.L_x_63:
[----:B------:R-:W-:Y:S01]  /*1a70*/  ISETP.GE.U32.AND P2, PT, R3, 0xf, PT ;  /* 0x0000000f0300780c */ /* 0x000fe20003f46070 */
[----:B------:R-:W-:Y:S01]  /*1a80*/  BSSY.RECONVERGENT B1, `(.L_x_42) ;  /* 0x0000044000017945 */ /* 0x000fe20003800200 */
[----:B------:R-:W-:Y:S01]  /*1a90*/  IMAD R14, R0, R37, R47 ;  /* 0x00000025000e7224 */ /* 0x000fe200078e022f */
[----:B------:R-:W-:Y:S01]  /*1aa0*/  MOV R49, RZ ;  /* 0x000000ff00317202 */ /* 0x000fe20000000f00 */
[----:B------:R-:W-:-:S09]  /*1ab0*/  IMAD.MOV.U32 R25, RZ, RZ, RZ ;  /* 0x000000ffff197224 */ /* 0x000fd200078e00ff */
[----:B-1234-:R-:W-:Y:S05]  /*1ac0*/  @!P2 BRA `(.L_x_43) ;  /* 0x0000000000fca947 */ /* 0x01efea0003800000 */
[----:B------:R-:W-:Y:S01]  /*1ad0*/  HFMA2 R51, -RZ, RZ, 0, 0 ;  /* 0x00000000ff337431 */ /* 0x000fe200000001ff */
[----:B------:R-:W-:Y:S01]  /*1ae0*/  BSSY.RECONVERGENT B2, `(.L_x_44) ;  /* 0x000003c000027945 */ /* 0x000fe20003800200 */
[----:B------:R-:W-:-:S07]  /*1af0*/  MOV R49, RZ ;  /* 0x000000ff00317202 */ /* 0x000fce0000000f00 */
.L_x_45:
[----:B------:R-:W-:-:S05]  /*1b00*/  IMAD R53, R51, 0x4, R12 ;  /* 0x0000000433357824 */ /* 0x000fca00078e020c */
[----:B------:R-:W2:Y:S04]  /*1b10*/  LDL.128 R16, [R53] ;  /* 0x0000000035107983 */ /* 0x000ea80000100c00 */
[----:B------:R-:W3:Y:S04]  /*1b20*/  LDL.128 R20, [R53+0x10] ;  /* 0x0000100035147983 */ /* 0x000ee80000100c00 */
[----:B------:R-:W4:Y:S04]  /*1b30*/  LDL.128 R24, [R53+0x20] ;  /* 0x0000200035187983 */ /* 0x000f280000100c00 */
[----:B------:R0:W5:Y:S01]  /*1b40*/  LDL.128 R28, [R53+0x30] ;  /* 0x00003000351c7983 */ /* 0x0001620000100c00 */
[C---:B------:R-:W-:Y:S01]  /*1b50*/  LEA R60, R51.reuse, R14, 0x5 ;  /* 0x0000000e333c7211 */ /* 0x040fe200078e28ff */
[----:B------:R-:W-:-:S03]  /*1b60*/  VIADD R51, R51, 0x10 ;  /* 0x0000001033337836 */ /* 0x000fc60000000000 */
[----:B------:R-:W-:Y:S02]  /*1b70*/  LEA R60, R60, R43, 0x1 ;  /* 0x0000002b3c3c7211 */ /* 0x000fe400078e08ff */
[----:B------:R-:W-:-:S03]  /*1b80*/  ISETP.NE.AND P0, PT, R51, R6, PT ;  /* 0x000000063300720c */ /* 0x000fc60003f05270 */
[----:B------:R-:W1:Y:S04]  /*1b90*/  LDS.U16 R59, [R60] ;  /* 0x000000003c3b7984 */ /* 0x000e680000000400 */
[----:B------:R-:W1:Y:S04]  /*1ba0*/  LDS.U16 R63, [R60+0x40] ;  /* 0x000040003c3f7984 */ /* 0x000e680000000400 */
[----:B------:R-:W1:Y:S04]  /*1bb0*/  LDS.U16 R64, [R60+0x80] ;  /* 0x000080003c407984 */ /* 0x000e680000000400 */
[----:B------:R-:W1:Y:S04]  /*1bc0*/  LDS.U16 R61, [R60+0xc0] ;  /* 0x0000c0003c3d7984 */ /* 0x000e680000000400 */
[----:B------:R-:W1:Y:S04]  /*1bd0*/  LDS.U16 R58, [R60+0x100] ;  /* 0x000100003c3a7984 */ /* 0x000e680000000400 */
[----:B------:R-:W1:Y:S04]  /*1be0*/  LDS.U16 R48, [R60+0x140] ;  /* 0x000140003c307984 */ /* 0x000e680000000400 */
[----:B------:R-:W1:Y:S04]  /*1bf0*/  LDS.U16 R50, [R60+0x180] ;  /* 0x000180003c327984 */ /* 0x000e680000000400 */
[----:B------:R-:W1:Y:S04]  /*1c00*/  LDS.U16 R52, [R60+0x1c0] ;  /* 0x0001c0003c347984 */ /* 0x000e680000000400 */
[----:B0-----:R-:W-:Y:S04]  /*1c10*/  LDS.U16 R53, [R60+0x200] ;  /* 0x000200003c357984 */ /* 0x001fe80000000400 */
[----:B------:R-:W0:Y:S04]  /*1c20*/  LDS.U16 R54, [R60+0x240] ;  /* 0x000240003c367984 */ /* 0x000e280000000400 */
[----:B------:R-:W0:Y:S01]  /*1c30*/  LDS.U16 R55, [R60+0x280] ;  /* 0x000280003c377984 */ /* 0x000e220000000400 */
[----:B-1----:R-:W-:-:S03]  /*1c40*/  HADD2.F32 R62, -RZ, R59.H0_H0 ;  /* 0x2000003bff3e7230 */ /* 0x002fc60000004100 */
[----:B------:R-:W1:Y:S01]  /*1c50*/  LDS.U16 R59, [R60+0x2c0] ;  /* 0x0002c0003c3b7984 */ /* 0x000e620000000400 */
[----:B------:R-:W-:Y:S02]  /*1c60*/  HADD2.F32 R63, -RZ, R63.H0_H0 ;  /* 0x2000003fff3f7230 */ /* 0x000fe40000004100 */
[----:B------:R-:W-:Y:S02]  /*1c70*/  HADD2.F32 R64, -RZ, R64.H0_H0 ;  /* 0x20000040ff407230 */ /* 0x000fe40000004100 */
[----:B------:R-:W-:Y:S02]  /*1c80*/  HADD2.F32 R61, -RZ, R61.H0_H0 ;  /* 0x2000003dff3d7230 */ /* 0x000fe40000004100 */
[----:B------:R-:W-:Y:S02]  /*1c90*/  HADD2.F32 R58, -RZ, R58.H0_H0 ;  /* 0x2000003aff3a7230 */ /* 0x000fe40000004100 */
[----:B------:R-:W-:Y:S02]  /*1ca0*/  HADD2.F32 R48, -RZ, R48.H0_H0 ;  /* 0x20000030ff307230 */ /* 0x000fe40000004100 */
[----:B------:R-:W-:-:S02]  /*1cb0*/  HADD2.F32 R50, -RZ, R50.H0_H0 ;  /* 0x20000032ff327230 */ /* 0x000fc40000004100 */
[----:B------:R-:W-:Y:S02]  /*1cc0*/  HADD2.F32 R52, -RZ, R52.H0_H0 ;  /* 0x20000034ff347230 */ /* 0x000fe40000004100 */
[----:B0-----:R-:W-:Y:S02]  /*1cd0*/  HADD2.F32 R54, -RZ, R54.H0_H0 ;  /* 0x20000036ff367230 */ /* 0x001fe40000004100 */
[----:B------:R-:W-:Y:S02]  /*1ce0*/  HADD2.F32 R55, -RZ, R55.H0_H0 ;  /* 0x20000037ff377230 */ /* 0x000fe40000004100 */
[----:B-1----:R-:W-:Y:S02]  /*1cf0*/  HADD2.F32 R59, -RZ, R59.H0_H0 ;  /* 0x2000003bff3b7230 */ /* 0x002fe40000004100 */
[----:B--2---:R-:W-:Y:S02]  /*1d00*/  FFMA R62, R62, R16, R49 ;  /* 0x000000103e3e7223 */ /* 0x004fe40000000031 */
[----:B------:R-:W0:Y:S02]  /*1d10*/  LDS.U16 R16, [R60+0x300] ;  /* 0x000300003c107984 */ /* 0x000e240000000400 */
[----:B------:R-:W-:-:S02]  /*1d20*/  FFMA R63, R17, R63, R62 ;  /* 0x0000003f113f7223 */ /* 0x000fc4000000003e */
[----:B------:R-:W1:Y:S02]  /*1d30*/  LDS.U16 R17, [R60+0x340] ;  /* 0x000340003c117984 */ /* 0x000e640000000400 */
[----:B------:R-:W-:Y:S02]  /*1d40*/  FFMA R64, R18, R64, R63 ;  /* 0x0000004012407223 */ /* 0x000fe4000000003f */
[----:B------:R-:W2:Y:S02]  /*1d50*/  LDS.U16 R18, [R60+0x380] ;  /* 0x000380003c127984 */ /* 0x000ea40000000400 */
[----:B------:R-:W-:Y:S02]  /*1d60*/  FFMA R61, R19, R61, R64 ;  /* 0x0000003d133d7223 */ /* 0x000fe40000000040 */
[----:B------:R-:W2:Y:S02]  /*1d70*/  LDS.U16 R19, [R60+0x3c0] ;  /* 0x0003c0003c137984 */ /* 0x000ea40000000400 */
[----:B---3--:R-:W-:-:S04]  /*1d80*/  FFMA R20, R58, R20, R61 ;  /* 0x000000143a147223 */ /* 0x008fc8000000003d */
[----:B------:R-:W-:Y:S01]  /*1d90*/  FFMA R21, R21, R48, R20 ;  /* 0x0000003015157223 */ /* 0x000fe20000000014 */
[----:B------:R-:W-:-:S03]  /*1da0*/  HADD2.F32 R20, -RZ, R53.H0_H0 ;  /* 0x20000035ff147230 */ /* 0x000fc60000004100 */
[----:B------:R-:W-:-:S04]  /*1db0*/  FFMA R22, R22, R50, R21 ;  /* 0x0000003216167223 */ /* 0x000fc80000000015 */
[----:B------:R-:W-:-:S04]  /*1dc0*/  FFMA R23, R23, R52, R22 ;  /* 0x0000003417177223 */ /* 0x000fc80000000016 */
[----:B----4-:R-:W-:-:S04]  /*1dd0*/  FFMA R20, R20, R24, R23 ;  /* 0x0000001814147223 */ /* 0x010fc80000000017 */
[----:B------:R-:W-:-:S04]  /*1de0*/  FFMA R25, R25, R54, R20 ;  /* 0x0000003619197223 */ /* 0x000fc80000000014 */
[----:B------:R-:W-:Y:S01]  /*1df0*/  FFMA R26, R26, R55, R25 ;  /* 0x000000371a1a7223 */ /* 0x000fe20000000019 */
[----:B0-----:R-:W-:-:S03]  /*1e00*/  HADD2.F32 R16, -RZ, R16.H0_H0 ;  /* 0x20000010ff107230 */ /* 0x001fc60000004100 */
[----:B------:R-:W-:Y:S01]  /*1e10*/  FFMA R27, R27, R59, R26 ;  /* 0x0000003b1b1b7223 */ /* 0x000fe2000000001a */
[----:B-1----:R-:W-:-:S03]  /*1e20*/  HADD2.F32 R17, -RZ, R17.H0_H0 ;  /* 0x20000011ff117230 */ /* 0x002fc60000004100 */
[----:B-----5:R-:W-:Y:S01]  /*1e30*/  FFMA R16, R16, R28, R27 ;  /* 0x0000001c10107223 */ /* 0x020fe2000000001b */
[----:B--2---:R-:W-:-:S03]  /*1e40*/  HADD2.F32 R18, -RZ, R18.H0_H0 ;  /* 0x20000012ff127230 */ /* 0x004fc60000004100 */
[----:B------:R-:W-:Y:S01]  /*1e50*/  FFMA R17, R29, R17, R16 ;  /* 0x000000111d117223 */ /* 0x000fe20000000010 */
[----:B------:R-:W-:-:S03]  /*1e60*/  HADD2.F32 R19, -RZ, R19.H0_H0 ;  /* 0x20000013ff137230 */ /* 0x000fc60000004100 */
[----:B------:R-:W-:-:S04]  /*1e70*/  FFMA R18, R30, R18, R17 ;  /* 0x000000121e127223 */ /* 0x000fc80000000011 */
[----:B------:R-:W-:Y:S01]  /*1e80*/  FFMA R49, R31, R19, R18 ;  /* 0x000000131f317223 */ /* 0x000fe20000000012 */
[----:B------:R-:W-:Y:S06]  /*1e90*/  @P0 BRA `(.L_x_45) ;  /* 0xfffffffc00180947 */ /* 0x000fec000383ffff */
[----:B------:R-:W-:Y:S05]  /*1ea0*/  BSYNC.RECONVERGENT B2 ;  /* 0x0000000000027941 */ /* 0x000fea0003800200 */
.L_x_44:
[----:B------:R-:W-:-:S07]  /*1eb0*/  MOV R25, R6 ;  /* 0x0000000600197202 */ /* 0x000fce0000000f00 */
.L_x_43:
[----:B------:R-:W-:Y:S05]  /*1ec0*/  BSYNC.RECONVERGENT B1 ;  /* 0x0000000000017941 */ /* 0x000fea0003800200 */
.L_x_42:
[----:B------:R-:W-:Y:S01]  /*1ed0*/  ISETP.NE.AND P1, PT, R4, RZ, PT ;  /* 0x000000ff0400720c */ /* 0x000fe20003f25270 */
[----:B------:R-:W-:-:S12]  /*1ee0*/  BSSY.RECONVERGENT B1, `(.L_x_46) ;  /* 0x000004e000017945 */ /* 0x000fd80003800200 */
[----:B------:R-:W-:Y:S05]  /*1ef0*/  @!P1 BRA `(.L_x_47) ;  /* 0x0000000400309947 */ /* 0x000fea0003800000 */
[----:B------:R-:W-:Y:S01]  /*1f00*/  ISETP.GE.U32.AND P0, PT, R8, 0x7, PT ;  /* 0x000000070800780c */ /* 0x000fe20003f06070 */
[----:B------:R-:W-:Y:S01]  /*1f10*/  BSSY.RECONVERGENT B2, `(.L_x_48) ;  /* 0x0000021000027945 */ /* 0x000fe20003800200 */
[----:B------:R-:W-:-:S11]  /*1f20*/  ISETP.NE.AND P3, PT, R5, RZ, PT ;  /* 0x000000ff0500720c */ /* 0x000fd60003f65270 */
[----:B------:R-:W-:Y:S05]  /*1f30*/  @!P0 BRA `(.L_x_49) ;  /* 0x0000000000788947 */ /* 0x000fea0003800000 */
[----:B------:R-:W-:-:S05]  /*1f40*/  LEA R27, R25, R12, 0x2 ;  /* 0x0000000c191b7211 */ /* 0x000fca00078e10ff */
[----:B------:R-:W2:Y:S04]  /*1f50*/  LDL.128 R16, [R27] ;  /* 0x000000001b107983 */ /* 0x000ea80000100c00 */
[----:B------:R0:W3:Y:S01]  /*1f60*/  LDL.128 R20, [R27+0x10] ;  /* 0x000010001b147983 */ /* 0x0000e20000100c00 */
[C---:B------:R-:W-:Y:S01]  /*1f70*/  IMAD R24, R25.reuse, 0x20, R14 ;  /* 0x0000002019187824 */ /* 0x040fe200078e020e */
[----:B------:R-:W-:-:S04]  /*1f80*/  IADD3 R25, PT, PT, R25, 0x8, RZ ;  /* 0x0000000819197810 */ /* 0x000fc80007ffe0ff */
[----:B------:R-:W-:-:S05]  /*1f90*/  LEA R24, R24, R43, 0x1 ;  /* 0x0000002b18187211 */ /* 0x000fca00078e08ff */
[----:B------:R-:W1:Y:S04]  /*1fa0*/  LDS.U16 R26, [R24] ;  /* 0x00000000181a7984 */ /* 0x000e680000000400 */
[----:B------:R-:W0:Y:S04]  /*1fb0*/  LDS.U16 R28, [R24+0x40] ;  /* 0x00004000181c7984 */ /* 0x000e280000000400 */
[----:B------:R-:W-:Y:S04]  /*1fc0*/  LDS.U16 R29, [R24+0x80] ;  /* 0x00008000181d7984 */ /* 0x000fe80000000400 */
[----:B------:R-:W-:Y:S04]  /*1fd0*/  LDS.U16 R30, [R24+0xc0] ;  /* 0x0000c000181e7984 */ /* 0x000fe80000000400 */
[----:B------:R-:W-:Y:S04]  /*1fe0*/  LDS.U16 R31, [R24+0x100] ;  /* 0x00010000181f7984 */ /* 0x000fe80000000400 */
[----:B------:R-:W-:Y:S04]  /*1ff0*/  LDS.U16 R48, [R24+0x140] ;  /* 0x0001400018307984 */ /* 0x000fe80000000400 */
[----:B------:R-:W4:Y:S04]  /*2000*/  LDS.U16 R50, [R24+0x180] ;  /* 0x0001800018327984 */ /* 0x000f280000000400 */
[----:B------:R-:W5:Y:S01]  /*2010*/  LDS.U16 R51, [R24+0x1c0] ;  /* 0x0001c00018337984 */ /* 0x000f620000000400 */
[----:B-1----:R-:W-:-:S02]  /*2020*/  HADD2.F32 R26, -RZ, R26.H0_H0 ;  /* 0x2000001aff1a7230 */ /* 0x002fc40000004100 */
[----:B0-----:R-:W-:Y:S02]  /*2030*/  HADD2.F32 R27, -RZ, R28.H0_H0 ;  /* 0x2000001cff1b7230 */ /* 0x001fe40000004100 */
[----:B----4-:R-:W-:Y:S02]  /*2040*/  HADD2.F32 R50, -RZ, R50.H0_H0 ;  /* 0x20000032ff327230 */ /* 0x010fe40000004100 */
[----:B-----5:R-:W-:Y:S02]  /*2050*/  HADD2.F32 R51, -RZ, R51.H0_H0 ;  /* 0x20000033ff337230 */ /* 0x020fe40000004100 */
[----:B--2---:R-:W-:Y:S01]  /*2060*/  FFMA R16, R26, R16, R49 ;  /* 0x000000101a107223 */ /* 0x004fe20000000031 */
[----:B------:R-:W-:-:S03]  /*2070*/  HADD2.F32 R26, -RZ, R29.H0_H0 ;  /* 0x2000001dff1a7230 */ /* 0x000fc60000004100 */
[----:B------:R-:W-:Y:S01]  /*2080*/  FFMA R17, R27, R17, R16 ;  /* 0x000000111b117223 */ /* 0x000fe20000000010 */
[----:B------:R-:W-:Y:S02]  /*2090*/  HADD2.F32 R27, -RZ, R30.H0_H0 ;  /* 0x2000001eff1b7230 */ /* 0x000fe40000004100 */
[----:B------:R-:W-:Y:S02]  /*20a0*/  HADD2.F32 R16, -RZ, R31.H0_H0 ;  /* 0x2000001fff107230 */ /* 0x000fe40000004100 */
[----:B------:R-:W-:Y:S01]  /*20b0*/  FFMA R18, R26, R18, R17 ;  /* 0x000000121a127223 */ /* 0x000fe20000000011 */
[----:B------:R-:W-:-:S03]  /*20c0*/  HADD2.F32 R17, -RZ, R48.H0_H0 ;  /* 0x20000030ff117230 */ /* 0x000fc60000004100 */
[----:B------:R-:W-:-:S04]  /*20d0*/  FFMA R19, R27, R19, R18 ;  /* 0x000000131b137223 */ /* 0x000fc80000000012 */
[----:B---3--:R-:W-:-:S04]  /*20e0*/  FFMA R16, R16, R20, R19 ;  /* 0x0000001410107223 */ /* 0x008fc80000000013 */
[----:B------:R-:W-:-:S04]  /*20f0*/  FFMA R17, R17, R21, R16 ;  /* 0x0000001511117223 */ /* 0x000fc80000000010 */
[----:B------:R-:W-:-:S04]  /*2100*/  FFMA R22, R50, R22, R17 ;  /* 0x0000001632167223 */ /* 0x000fc80000000011 */
[----:B------:R-:W-:-:S07]  /*2110*/  FFMA R49, R51, R23, R22 ;  /* 0x0000001733317223 */ /* 0x000fce0000000016 */
.L_x_49:
[----:B------:R-:W-:Y:S05]  /*2120*/  BSYNC.RECONVERGENT B2 ;  /* 0x0000000000027941 */ /* 0x000fea0003800200 */
.L_x_48:
[----:B------:R-:W-:Y:S05]  /*2130*/  @!P3 BRA `(.L_x_47) ;  /* 0x0000000000a0b947 */ /* 0x000fea0003800000 */
[----:B------:R-:W-:Y:S01]  /*2140*/  ISETP.GE.U32.AND P0, PT, R9, 0x3, PT ;  /* 0x000000030900780c */ /* 0x000fe20003f06070 */
[----:B------:R-:W-:Y:S01]  /*2150*/  BSSY.RECONVERGENT B2, `(.L_x_50) ;  /* 0x0000014000027945 */ /* 0x000fe20003800200 */
[----:B------:R-:W-:-:S11]  /*2160*/  ISETP.NE.AND P3, PT, R7, RZ, PT ;  /* 0x000000ff0700720c */ /* 0x000fd60003f65270 */
[----:B------:R-:W-:Y:S05]  /*2170*/  @!P0 BRA `(.L_x_51) ;  /* 0x0000000000448947 */ /* 0x000fea0003800000 */
[----:B------:R-:W-:-:S06]  /*2180*/  IMAD R16, R25, 0x4, R12 ;  /* 0x0000000419107824 */ /* 0x000fcc00078e020c */
[----:B------:R-:W2:Y:S01]  /*2190*/  LDL.128 R16, [R16] ;  /* 0x0000000010107983 */ /* 0x000ea20000100c00 */
[C---:B------:R-:W-:Y:S01]  /*21a0*/  LEA R20, R25.reuse, R14, 0x5 ;  /* 0x0000000e19147211 */ /* 0x040fe200078e28ff */
[----:B------:R-:W-:-:S03]  /*21b0*/  VIADD R25, R25, 0x4 ;  /* 0x0000000419197836 */ /* 0x000fc60000000000 */
[----:B------:R-:W-:-:S05]  /*21c0*/  LEA R20, R20, R43, 0x1 ;  /* 0x0000002b14147211 */ /* 0x000fca00078e08ff */
[----:B------:R-:W0:Y:S04]  /*21d0*/  LDS.U16 R21, [R20] ;  /* 0x0000000014157984 */ /* 0x000e280000000400 */
[----:B------:R-:W1:Y:S04]  /*21e0*/  LDS.U16 R23, [R20+0x40] ;  /* 0x0000400014177984 */ /* 0x000e680000000400 */
[----:B------:R-:W3:Y:S04]  /*21f0*/  LDS.U16 R24, [R20+0x80] ;  /* 0x0000800014187984 */ /* 0x000ee80000000400 */
[----:B------:R-:W4:Y:S01]  /*2200*/  LDS.U16 R26, [R20+0xc0] ;  /* 0x0000c000141a7984 */ /* 0x000f220000000400 */
[----:B0-----:R-:W-:-:S02]  /*2210*/  HADD2.F32 R22, -RZ, R21.H0_H0 ;  /* 0x20000015ff167230 */ /* 0x001fc40000004100 */
[----:B-1----:R-:W-:Y:S02]  /*2220*/  HADD2.F32 R23, -RZ, R23.H0_H0 ;  /* 0x20000017ff177230 */ /* 0x002fe40000004100 */
[----:B---3--:R-:W-:Y:S02]  /*2230*/  HADD2.F32 R24, -RZ, R24.H0_H0 ;  /* 0x20000018ff187230 */ /* 0x008fe40000004100 */
[----:B--2---:R-:W-:Y:S01]  /*2240*/  FFMA R22, R22, R16, R49 ;  /* 0x0000001016167223 */ /* 0x004fe20000000031 */
[----:B----4-:R-:W-:-:S03]  /*2250*/  HADD2.F32 R49, -RZ, R26.H0_H0 ;  /* 0x2000001aff317230 */ /* 0x010fc60000004100 */
[----:B------:R-:W-:-:S04]  /*2260*/  FFMA R17, R23, R17, R22 ;  /* 0x0000001117117223 */ /* 0x000fc80000000016 */
[----:B------:R-:W-:-:S04]  /*2270*/  FFMA R18, R24, R18, R17 ;  /* 0x0000001218127223 */ /* 0x000fc80000000011 */
[----:B------:R-:W-:-:S07]  /*2280*/  FFMA R49, R49, R19, R18 ;  /* 0x0000001331317223 */ /* 0x000fce0000000012 */
.L_x_51:
[----:B------:R-:W-:Y:S05]  /*2290*/  BSYNC.RECONVERGENT B2 ;  /* 0x0000000000027941 */ /* 0x000fea0003800200 */
.L_x_50:
[----:B------:R-:W-:Y:S05]  /*22a0*/  @!P3 BRA `(.L_x_47) ;  /* 0x000000000044b947 */ /* 0x000fea0003800000 */
[----:B------:R-:W-:-:S05]  /*22b0*/  LEA R19, R25, R12, 0x2 ;  /* 0x0000000c19137211 */ /* 0x000fca00078e10ff */
[----:B------:R-:W2:Y:S01]  /*22c0*/  LDL.64 R16, [R19] ;  /* 0x0000000013107983 */ /* 0x000ea20000100a00 */
[----:B------:R-:W-:Y:S02]  /*22d0*/  LEA R18, R25, R14, 0x5 ;  /* 0x0000000e19127211 */ /* 0x000fe400078e28ff */
[----:B------:R-:W-:-:S03]  /*22e0*/  ISETP.NE.AND P0, PT, R7, 0x1, PT ;  /* 0x000000010700780c */ /* 0x000fc60003f05270 */
[----:B------:R-:W-:-:S05]  /*22f0*/  IMAD R20, R18, 0x2, R43 ;  /* 0x0000000212147824 */ /* 0x000fca00078e022b */
[----:B------:R-:W0:Y:S02]  /*2300*/  LDS.U16 R18, [R20] ;  /* 0x0000000014127984 */ /* 0x000e240000000400 */
[----:B0-----:R-:W-:-:S05]  /*2310*/  HADD2.F32 R18, -RZ, R18.H0_H0 ;  /* 0x20000012ff127230 */ /* 0x001fca0000004100 */
[----:B--2---:R-:W-:Y:S01]  /*2320*/  FFMA R49, R18, R16, R49 ;  /* 0x0000001012317223 */ /* 0x004fe20000000031 */
[----:B------:R-:W-:Y:S06]  /*2330*/  @!P0 BRA `(.L_x_47) ;  /* 0x0000000000208947 */ /* 0x000fec0003800000 */
[----:B------:R-:W2:Y:S01]  /*2340*/  LDL R19, [R19+0x8] ;  /* 0x0000080013137983 */ /* 0x000ea20000100800 */
[----:B------:R-:W-:-:S03]  /*2350*/  ISETP.NE.AND P0, PT, R7, 0x2, PT ;  /* 0x000000020700780c */ /* 0x000fc60003f05270 */
[----:B------:R-:W0:Y:S10]  /*2360*/  LDS.U16 R16, [R20+0x40] ;  /* 0x0000400014107984 */ /* 0x000e340000000400 */
[----:B------:R-:W1:Y:S01]  /*2370*/  @P0 LDS.U16 R18, [R20+0x80] ;  /* 0x0000800014120984 */ /* 0x000e620000000400 */
[----:B0-----:R-:W-:-:S05]  /*2380*/  HADD2.F32 R16, -RZ, R16.H0_H0 ;  /* 0x20000010ff107230 */ /* 0x001fca0000004100 */
[----:B------:R-:W-:Y:S01]  /*2390*/  FFMA R49, R16, R17, R49 ;  /* 0x0000001110317223 */ /* 0x000fe20000000031 */
[----:B-1----:R-:W-:-:S05]  /*23a0*/  @P0 HADD2.F32 R18, -RZ, R18.H0_H0 ;  /* 0x20000012ff120230 */ /* 0x002fca0000004100 */
[----:B--2---:R-:W-:-:S07]  /*23b0*/  @P0 FFMA R49, R18, R19, R49 ;  /* 0x0000001312310223 */ /* 0x004fce0000000031 */
.L_x_47:
[----:B------:R-:W-:Y:S05]  /*23c0*/  BSYNC.RECONVERGENT B1 ;  /* 0x0000000000017941 */ /* 0x000fea0003800200 */
.L_x_46:
[----:B------:R-:W0:Y:S01]  /*23d0*/  LDC.64 R16, c[0x0][0x3b0] ;  /* 0x0000ec00ff107b82 */ /* 0x000e220000000a00 */
[----:B------:R-:W-:Y:S01]  /*23e0*/  UMOV UR8, 0xffffffff ;  /* 0xffffffff00087882 */ /* 0x000fe20000000000 */
[----:B0-----:R-:W-:Y:S02]  /*23f0*/  ISETP.NE.AND P3, PT, R16, RZ, PT ;  /* 0x000000ff1000720c */ /* 0x001fe40003f65270 */
[----:B------:R-:W-:Y:S11]  /*2400*/  BRA.DIV UR8, `(.L_x_52) ;  /* 0x00000036088c7947 */ /* 0x000ff6000b800000 */
[----:B------:R-:W0:Y:S02]  /*2410*/  SHFL.BFLY PT, R26, R49, 0x10, 0x1f ;  /* 0x0e001f00311a7f89 */ /* 0x000e2400000e0000 */
[----:B0-----:R-:W-:-:S05]  /*2420*/  FADD R16, R26, R49 ;  /* 0x000000311a107221 */ /* 0x001fca0000000000 */
[----:B------:R-:W0:Y:S02]  /*2430*/  SHFL.BFLY PT, R26, R16, 0x8, 0x1f ;  /* 0x0d001f00101a7f89 */ /* 0x000e2400000e0000 */
[----:B0-----:R-:W-:-:S05]  /*2440*/  FADD R19, R16, R26 ;  /* 0x0000001a10137221 */ /* 0x001fca0000000000 */
[----:B------:R-:W0:Y:S02]  /*2450*/  SHFL.BFLY PT, R26, R19, 0x4, 0x1f ;  /* 0x0c801f00131a7f89 */ /* 0x000e2400000e0000 */
[----:B0-----:R-:W-:-:S05]  /*2460*/  FADD R20, R19, R26 ;  /* 0x0000001a13147221 */ /* 0x001fca0000000000 */
[----:B------:R-:W0:Y:S02]  /*2470*/  SHFL.BFLY PT, R26, R20, 0x2, 0x1f ;  /* 0x0c401f00141a7f89 */ /* 0x000e2400000e0000 */
[----:B0-----:R-:W-:-:S05]  /*2480*/  FADD R21, R20, R26 ;  /* 0x0000001a14157221 */ /* 0x001fca0000000000 */
[----:B------:R0:W1:Y:S02]  /*2490*/  SHFL.BFLY PT, R26, R21, 0x1, 0x1f ;  /* 0x0c201f00151a7f89 */ /* 0x00006400000e0000 */
.L_x_135:
[----:B------:R-:W2:Y:S04]  /*24a0*/  LDL R18, [R38] ;  /* 0x0000000026127983 */ /* 0x000ea80000100800 */
[----:B------:R-:W3:Y:S01]  /*24b0*/  LDL R49, [R38+0x40] ;  /* 0x0000400026317983 */ /* 0x000ee20000100800 */
[----:B-1----:R-:W-:Y:S01]  /*24c0*/  FADD R26, R21, R26 ;  /* 0x0000001a151a7221 */ /* 0x002fe20000000000 */
[----:B------:R-:W-:Y:S01]  /*24d0*/  IADD3 R16, PT, PT, R37, UR4, RZ ;  /* 0x0000000425107c10 */ /* 0x000fe2000fffe0ff */
[----:B------:R-:W-:Y:S02]  /*24e0*/  HFMA2 R19, -RZ, RZ, 0.96630859375, -0.0022525787353515625 ;  /* 0x3bbb989dff137431 */ /* 0x000fe400000001ff */
[----:B------:R-:W-:Y:S02]  /*24f0*/  IMAD.MOV.U32 R20, RZ, RZ, 0x437c0000 ;  /* 0x437c0000ff147424 */ /* 0x000fe400078e00ff */
[----:B------:R-:W-:Y:S01]  /*2500*/  FMUL R26, R26, R17 ;  /* 0x000000111a1a7220 */ /* 0x000fe20000400000 */
[----:B------:R-:W-:Y:S01]  /*2510*/  ISETP.GT.AND P0, PT, R16, R11, PT ;  /* 0x0000000b1000720c */ /* 0x000fe20003f04270 */
[----:B------:R-:W-:Y:S03]  /*2520*/  BSSY.RECONVERGENT B1, `(.L_x_53) ;  /* 0x000006a000017945 */ /* 0x000fe60003800200 */
[----:B------:R-:W-:-:S04]  /*2530*/  @P3 FSEL R26, R26, -INF , !P0 ;  /* 0xff8000001a1a3808 */ /* 0x000fc80004000000 */
[----:B--2---:R-:W-:-:S05]  /*2540*/  FMNMX R53, R26, R18, !PT ;  /* 0x000000121a357209 */ /* 0x004fca0007800000 */
[--C-:B------:R-:W-:Y:S01]  /*2550*/  FADD R18, R18, -R53.reuse ;  /* 0x8000003512127221 */ /* 0x100fe20000000000 */
[----:B------:R-:W-:-:S03]  /*2560*/  FADD R26, R26, -R53 ;  /* 0x800000351a1a7221 */ /* 0x000fc60000000000 */
[-C--:B------:R-:W-:Y:S01]  /*2570*/  FFMA.SAT R16, R18, R19.reuse, 0.5 ;  /* 0x3f00000012107423 */ /* 0x080fe20000002013 */
[----:B------:R-:W-:-:S03]  /*2580*/  FFMA.SAT R19, R26, R19, 0.5 ;  /* 0x3f0000001a137423 */ /* 0x000fc60000002013 */
[-C--:B------:R-:W-:Y:S01]  /*2590*/  FFMA.RM R16, R16, R20.reuse, 12582913 ;  /* 0x4b40000110107423 */ /* 0x080fe20000004014 */
[----:B------:R-:W-:-:S03]  /*25a0*/  FFMA.RM R19, R19, R20, 12582913 ;  /* 0x4b40000113137423 */ /* 0x000fc60000004014 */
[C---:B------:R-:W-:Y:S01]  /*25b0*/  FADD R17, R16.reuse, -12583039 ;  /* 0xcb40007f10117421 */ /* 0x040fe20000000000 */
[C---:B0-----:R-:W-:Y:S01]  /*25c0*/  FADD R21, R19.reuse, -12583039 ;  /* 0xcb40007f13157421 */ /* 0x041fe20000000000 */
[----:B------:R-:W-:Y:S01]  /*25d0*/  SHF.L.U32 R51, R16, 0x17, RZ ;  /* 0x0000001710337819 */ /* 0x000fe200000006ff */
[----:B------:R-:W-:Y:S02]  /*25e0*/  IMAD.MOV.U32 R16, RZ, RZ, RZ ;  /* 0x000000ffff107224 */ /* 0x000fe400078e00ff */
[----:B------:R-:W-:Y:S01]  /*25f0*/  FFMA R17, R18, 1.4426950216293334961, -R17 ;  /* 0x3fb8aa3b12117823 */ /* 0x000fe20000000811 */
[----:B------:R-:W-:Y:S01]  /*2600*/  FFMA R21, R26, 1.4426950216293334961, -R21 ;  /* 0x3fb8aa3b1a157823 */ /* 0x000fe20000000815 */
[----:B------:R-:W-:Y:S02]  /*2610*/  SHF.L.U32 R48, R19, 0x17, RZ ;  /* 0x0000001713307819 */ /* 0x000fe400000006ff */
[----:B------:R-:W-:Y:S01]  /*2620*/  FFMA R17, R18, 1.925963033500011079e-08, R17 ;  /* 0x32a5706012117823 */ /* 0x000fe20000000011 */
[----:B------:R-:W-:-:S03]  /*2630*/  FFMA R21, R26, 1.925963033500011079e-08, R21 ;  /* 0x32a570601a157823 */ /* 0x000fc60000000015 */
[----:B------:R-:W0:Y:S08]  /*2640*/  MUFU.EX2 R18, R17 ;  /* 0x0000001100127308 */ /* 0x000e300000000800 */
[----:B------:R-:W1:Y:S01]  /*2650*/  MUFU.EX2 R21, R21 ;  /* 0x0000001500157308 */ /* 0x000e620000000800 */
[----:B0-----:R-:W-:Y:S01]  /*2660*/  FMUL R51, R51, R18 ;  /* 0x0000001233337220 */ /* 0x001fe20000400000 */
[----:B-1----:R-:W-:-:S04]  /*2670*/  FMUL R48, R48, R21 ;  /* 0x0000001530307220 */ /* 0x002fc80000400000 */
[----:B---3--:R-:W-:Y:S01]  /*2680*/  FFMA R49, R51, R49, R48 ;  /* 0x0000003133317223 */ /* 0x008fe20000000030 */
[----:B------:R-:W-:Y:S06]  /*2690*/  @!P2 BRA `(.L_x_54) ;  /* 0x000000040048a947 */ /* 0x000fec0003800000 */
[----:B------:R-:W-:Y:S01]  /*26a0*/  BSSY.RECONVERGENT B2, `(.L_x_55) ;  /* 0x0000050000027945 */ /* 0x000fe20003800200 */
[----:B------:R-:W-:-:S07]  /*26b0*/  MOV R55, RZ ;  /* 0x000000ff00377202 */ /* 0x000fce0000000f00 */
.L_x_56:
[----:B0-----:R-:W-:-:S05]  /*26c0*/  LEA R50, R55, R13, 0x2 ;  /* 0x0000000d37327211 */ /* 0x001fca00078e10ff */
[----:B------:R-:W2:Y:S04]  /*26d0*/  LDL.128 R24, [R50+0x20] ;  /* 0x0000200032187983 */ /* 0x000ea80000100c00 */
[----:B------:R-:W3:Y:S04]  /*26e0*/  LDL.128 R16, [R50] ;  /* 0x0000000032107983 */ /* 0x000ee80000100c00 */
[----:B------:R-:W4:Y:S04]  /*26f0*/  LDL.128 R20, [R50+0x10] ;  /* 0x0000100032147983 */ /* 0x000f280000100c00 */
[----:B------:R-:W5:Y:S01]  /*2700*/  LDL.128 R28, [R50+0x30] ;  /* 0x00003000321c7983 */ /* 0x000f620000100c00 */
[----:B------:R-:W-:-:S05]  /*2710*/  IMAD R72, R55, 0x20, R14 ;  /* 0x0000002037487824 */ /* 0x000fca00078e020e */
[----:B------:R-:W-:-:S05]  /*2720*/  LEA R72, R72, R41, 0x1 ;  /* 0x0000002948487211 */ /* 0x000fca00078e08ff */
[----:B------:R-:W-:Y:S04]  /*2730*/  LDS.U16 R71, [R72] ;  /* 0x0000000048477984 */ /* 0x000fe80000000400 */
[----:B------:R-:W-:Y:S04]  /*2740*/  LDS.U16 R69, [R72+0x80] ;  /* 0x0000800048457984 */ /* 0x000fe80000000400 */
[----:B------:R-:W-:Y:S04]  /*2750*/  LDS.U16 R67, [R72+0x140] ;  /* 0x0001400048437984 */ /* 0x000fe80000000400 */
[----:B------:R-:W-:Y:S04]  /*2760*/  LDS.U16 R61, [R72+0x240] ;  /* 0x00024000483d7984 */ /* 0x000fe80000000400 */
[----:B------:R-:W0:Y:S04]  /*2770*/  LDS.U16 R70, [R72+0x40] ;  /* 0x0000400048467984 */ /* 0x000e280000000400 */
[----:B------:R-:W1:Y:S04]  /*2780*/  LDS.U16 R68, [R72+0xc0] ;  /* 0x0000c00048447984 */ /* 0x000e680000000400 */
[----:B------:R-:W-:Y:S04]  /*2790*/  LDS.U16 R66, [R72+0x100] ;  /* 0x0001000048427984 */ /* 0x000fe80000000400 */
[----:B------:R-:W1:Y:S04]  /*27a0*/  LDS.U16 R65, [R72+0x180] ;  /* 0x0001800048417984 */ /* 0x000e680000000400 */
[----:B------:R-:W1:Y:S04]  /*27b0*/  LDS.U16 R64, [R72+0x1c0] ;  /* 0x0001c00048407984 */ /* 0x000e680000000400 */
[----:B------:R-:W-:Y:S04]  /*27c0*/  LDS.U16 R63, [R72+0x200] ;  /* 0x00020000483f7984 */ /* 0x000fe80000000400 */
[----:B------:R-:W1:Y:S04]  /*27d0*/  LDS.U16 R62, [R72+0x280] ;  /* 0x00028000483e7984 */ /* 0x000e680000000400 */
[----:B------:R-:W1:Y:S04]  /*27e0*/  LDS.U16 R52, [R72+0x2c0] ;  /* 0x0002c00048347984 */ /* 0x000e680000000400 */
[----:B------:R-:W-:Y:S04]  /*27f0*/  LDS.U16 R54, [R72+0x300] ;  /* 0x0003000048367984 */ /* 0x000fe80000000400 */
[----:B------:R-:W1:Y:S04]  /*2800*/  LDS.U16 R58, [R72+0x340] ;  /* 0x00034000483a7984 */ /* 0x000e680000000400 */
[----:B------:R-:W-:Y:S04]  /*2810*/  LDS.U16 R59, [R72+0x380] ;  /* 0x00038000483b7984 */ /* 0x000fe80000000400 */
[----:B------:R-:W1:Y:S01]  /*2820*/  LDS.U16 R60, [R72+0x3c0] ;  /* 0x0003c000483c7984 */ /* 0x000e620000000400 */
[----:B0-----:R-:W-:-:S02]  /*2830*/  HADD2.F32 R70, -RZ, R70.H0_H0 ;  /* 0x20000046ff467230 */ /* 0x001fc40000004100 */
[----:B-1----:R-:W-:Y:S02]  /*2840*/  HADD2.F32 R68, -RZ, R68.H0_H0 ;  /* 0x20000044ff447230 */ /* 0x002fe40000004100 */
[----:B------:R-:W-:Y:S02]  /*2850*/  HADD2.F32 R65, -RZ, R65.H0_H0 ;  /* 0x20000041ff417230 */ /* 0x000fe40000004100 */
[----:B------:R-:W-:Y:S02]  /*2860*/  HADD2.F32 R64, -RZ, R64.H0_H0 ;  /* 0x20000040ff407230 */ /* 0x000fe40000004100 */
[----:B------:R-:W-:Y:S02]  /*2870*/  HADD2.F32 R62, -RZ, R62.H0_H0 ;  /* 0x2000003eff3e7230 */ /* 0x000fe40000004100 */
[----:B------:R-:W-:Y:S02]  /*2880*/  HADD2.F32 R52, -RZ, R52.H0_H0 ;  /* 0x20000034ff347230 */ /* 0x000fe40000004100 */
[----:B------:R-:W-:-:S02]  /*2890*/  HADD2.F32 R58, -RZ, R58.H0_H0 ;  /* 0x2000003aff3a7230 */ /* 0x000fc40000004100 */
[----:B------:R-:W-:Y:S01]  /*28a0*/  HADD2.F32 R60, -RZ, R60.H0_H0 ;  /* 0x2000003cff3c7230 */ /* 0x000fe20000004100 */
[----:B------:R-:W-:-:S04]  /*28b0*/  IADD3 R55, PT, PT, R55, 0x10, RZ ;  /* 0x0000001037377810 */ /* 0x000fc80007ffe0ff */
[----:B------:R-:W-:Y:S01]  /*28c0*/  ISETP.NE.AND P0, PT, R55, R6, PT ;  /* 0x000000063700720c */ /* 0x000fe20003f05270 */
[C---:B--2---:R-:W-:Y:S01]  /*28d0*/  FMUL R77, R51.reuse, R24 ;  /* 0x00000018334d7220 */ /* 0x044fe20000400000 */
[----:B------:R-:W-:Y:S02]  /*28e0*/  HADD2.F32 R24, -RZ, R71.H0_H0 ;  /* 0x20000047ff187230 */ /* 0x000fe40000004100 */
[C---:B---3--:R-:W-:Y:S01]  /*28f0*/  FMUL R16, R51.reuse, R16 ;  /* 0x0000001033107220 */ /* 0x048fe20000400000 */
[C---:B------:R-:W-:Y:S01]  /*2900*/  FMUL R75, R51.reuse, R26 ;  /* 0x0000001a334b7220 */ /* 0x040fe20000400000 */
[----:B------:R-:W-:Y:S02]  /*2910*/  HADD2.F32 R26, -RZ, R69.H0_H0 ;  /* 0x20000045ff1a7230 */ /* 0x000fe40000004100 */
[----:B------:R-:W-:Y:S01]  /*2920*/  FMUL R18, R51, R18 ;  /* 0x0000001233127220 */ /* 0x000fe20000400000 */
[----:B------:R-:W-:Y:S01]  /*2930*/  FFMA R16, R48, R24, R16 ;  /* 0x0000001830107223 */ /* 0x000fe20000000010 */
[----:B------:R-:W-:-:S02]  /*2940*/  HADD2.F32 R24, -RZ, R67.H0_H0 ;  /* 0x20000043ff187230 */ /* 0x000fc40000004100 */
[C---:B----4-:R-:W-:Y:S01]  /*2950*/  FMUL R21, R51.reuse, R21 ;  /* 0x0000001533157220 */ /* 0x050fe20000400000 */
[C---:B------:R-:W-:Y:S01]  /*2960*/  FFMA R18, R48.reuse, R26, R18 ;  /* 0x0000001a30127223 */ /* 0x040fe20000000012 */
[C---:B-----5:R-:W-:Y:S01]  /*2970*/  FMUL R73, R51.reuse, R28 ;  /* 0x0000001c33497220 */ /* 0x060fe20000400000 */
[C---:B------:R-:W-:Y:S01]  /*2980*/  FMUL R71, R51.reuse, R30 ;  /* 0x0000001e33477220 */ /* 0x040fe20000400000 */
[----:B------:R-:W-:Y:S01]  /*2990*/  FFMA R21, R48, R24, R21 ;  /* 0x0000001830157223 */ /* 0x000fe20000000015 */
[----:B------:R-:W-:Y:S02]  /*29a0*/  HADD2.F32 R26, -RZ, R61.H0_H0 ;  /* 0x2000003dff1a7230 */ /* 0x000fe40000004100 */
[C---:B------:R-:W-:Y:S01]  /*29b0*/  FMUL R25, R51.reuse, R25 ;  /* 0x0000001933197220 */ /* 0x040fe20000400000 */
[----:B------:R-:W-:Y:S02]  /*29c0*/  HADD2.F32 R69, -RZ, R66.H0_H0 ;  /* 0x20000042ff457230 */ /* 0x000fe40000004100 */
[----:B------:R-:W-:Y:S01]  /*29d0*/  FMUL R17, R51, R17 ;  /* 0x0000001133117220 */ /* 0x000fe20000400000 */
[----:B------:R-:W-:-:S02]  /*29e0*/  HADD2.F32 R24, -RZ, R63.H0_H0 ;  /* 0x2000003fff187230 */ /* 0x000fc40000004100 */
[C---:B------:R-:W-:Y:S01]  /*29f0*/  FMUL R19, R51.reuse, R19 ;  /* 0x0000001333137220 */ /* 0x040fe20000400000 */
[----:B------:R-:W-:Y:S02]  /*2a00*/  HADD2.F32 R28, -RZ, R54.H0_H0 ;  /* 0x20000036ff1c7230 */ /* 0x000fe40000004100 */
[C---:B------:R-:W-:Y:S01]  /*2a10*/  FMUL R20, R51.reuse, R20 ;  /* 0x0000001433147220 */ /* 0x040fe20000400000 */
[----:B------:R-:W-:Y:S02]  /*2a20*/  HADD2.F32 R30, -RZ, R59.H0_H0 ;  /* 0x2000003bff1e7230 */ /* 0x000fe40000004100 */
[C---:B------:R-:W-:Y:S01]  /*2a30*/  FMUL R22, R51.reuse, R22 ;  /* 0x0000001633167220 */ /* 0x040fe20000400000 */
[C---:B------:R-:W-:Y:S01]  /*2a40*/  FMUL R23, R51.reuse, R23 ;  /* 0x0000001733177220 */ /* 0x040fe20000400000 */
[C---:B------:R-:W-:Y:S01]  /*2a50*/  FMUL R27, R51.reuse, R27 ;  /* 0x0000001b331b7220 */ /* 0x040fe20000400000 */
[C---:B------:R-:W-:Y:S01]  /*2a60*/  FMUL R29, R51.reuse, R29 ;  /* 0x0000001d331d7220 */ /* 0x040fe20000400000 */
[----:B------:R-:W-:Y:S01]  /*2a70*/  FMUL R31, R51, R31 ;  /* 0x0000001f331f7220 */ /* 0x000fe20000400000 */
[C---:B------:R-:W-:Y:S01]  /*2a80*/  FFMA R25, R48.reuse, R26, R25 ;  /* 0x0000001a30197223 */ /* 0x040fe20000000019 */
        /* <DEDUP_REMOVED lines=11> */
[----:B------:R-:W-:Y:S01]  /*2b40*/  FFMA R31, R48, R60, R31 ;  /* 0x0000003c301f7223 */ /* 0x000fe2000000001f */
[----:B------:R0:W-:Y:S04]  /*2b50*/  STL.128 [R50], R16 ;  /* 0x0000001032007387 */ /* 0x0001e80000100c00 */
[----:B------:R0:W-:Y:S04]  /*2b60*/  STL.128 [R50+0x10], R20 ;  /* 0x0000101432007387 */ /* 0x0001e80000100c00 */
[----:B------:R0:W-:Y:S04]  /*2b70*/  STL.128 [R50+0x20], R24 ;  /* 0x0000201832007387 */ /* 0x0001e80000100c00 */
[----:B------:R0:W-:Y:S01]  /*2b80*/  STL.128 [R50+0x30], R28 ;  /* 0x0000301c32007387 */ /* 0x0001e20000100c00 */
[----:B------:R-:W-:Y:S05]  /*2b90*/  @P0 BRA `(.L_x_56) ;  /* 0xfffffff800c80947 */ /* 0x000fea000383ffff */
[----:B------:R-:W-:Y:S05]  /*2ba0*/  BSYNC.RECONVERGENT B2 ;  /* 0x0000000000027941 */ /* 0x000fea0003800200 */
.L_x_55:
[----:B0-----:R-:W-:-:S07]  /*2bb0*/  IMAD.MOV.U32 R16, RZ, RZ, R6 ;  /* 0x000000ffff107224 */ /* 0x001fce00078e0006 */
.L_x_54:
[----:B------:R-:W-:Y:S05]  /*2bc0*/  BSYNC.RECONVERGENT B1 ;  /* 0x0000000000017941 */ /* 0x000fea0003800200 */
.L_x_53:
[----:B------:R-:W-:Y:S04]  /*2bd0*/  BSSY.RECONVERGENT B1, `(.L_x_57) ;  /* 0x0000077000017945 */ /* 0x000fe80003800200 */
[----:B------:R-:W-:Y:S05]  /*2be0*/  @!P1 BRA `(.L_x_58) ;  /* 0x0000000400d49947 */ /* 0x000fea0003800000 */
[----:B------:R-:W-:Y:S01]  /*2bf0*/  ISETP.GE.U32.AND P0, PT, R8, 0x7, PT ;  /* 0x000000070800780c */ /* 0x000fe20003f06070 */
[----:B------:R-:W-:Y:S01]  /*2c00*/  BSSY.RECONVERGENT B2, `(.L_x_59) ;  /* 0x0000037000027945 */ /* 0x000fe20003800200 */
[----:B------:R-:W-:-:S11]  /*2c10*/  ISETP.NE.AND P1, PT, R5, RZ, PT ;  /* 0x000000ff0500720c */ /* 0x000fd60003f25270 */
[----:B------:R-:W-:Y:S05]  /*2c20*/  @!P0 BRA `(.L_x_60) ;  /* 0x0000000000d08947 */ /* 0x000fea0003800000 */
[----:B------:R-:W-:-:S05]  /*2c30*/  LEA R17, R16, R13, 0x2 ;  /* 0x0000000d10117211 */ /* 0x000fca00078e10ff */
[----:B------:R-:W2:Y:S04]  /*2c40*/  LDL R28, [R17] ;  /* 0x00000000111c7983 */ /* 0x000ea80000100800 */
[----:B------:R-:W3:Y:S04]  /*2c50*/  LDL R60, [R17+0xc] ;  /* 0x00000c00113c7983 */ /* 0x000ee80000100800 */
[----:B------:R-:W4:Y:S04]  /*2c60*/  LDL R50, [R17+0x4] ;  /* 0x0000040011327983 */ /* 0x000f280000100800 */
[----:B------:R-:W5:Y:S04]  /*2c70*/  LDL R58, [R17+0x8] ;  /* 0x00000800113a7983 */ /* 0x000f680000100800 */
[----:B------:R-:W5:Y:S04]  /*2c80*/  LDL R26, [R17+0x10] ;  /* 0x00001000111a7983 */ /* 0x000f680000100800 */
[----:B------:R-:W5:Y:S04]  /*2c90*/  LDL R24, [R17+0x14] ;  /* 0x0000140011187983 */ /* 0x000f680000100800 */
[----:B------:R-:W5:Y:S04]  /*2ca0*/  LDL R22, [R17+0x18] ;  /* 0x0000180011167983 */ /* 0x000f680000100800 */
[----:B------:R-:W5:Y:S01]  /*2cb0*/  LDL R18, [R17+0x1c] ;  /* 0x00001c0011127983 */ /* 0x000f620000100800 */
[----:B------:R-:W-:-:S05]  /*2cc0*/  LEA R20, R16, R14, 0x5 ;  /* 0x0000000e10147211 */ /* 0x000fca00078e28ff */
[----:B------:R-:W-:-:S05]  /*2cd0*/  IMAD R25, R20, 0x2, R41 ;  /* 0x0000000214197824 */ /* 0x000fca00078e0229 */
[----:B------:R-:W0:Y:S04]  /*2ce0*/  LDS.U16 R27, [R25] ;  /* 0x00000000191b7984 */ /* 0x000e280000000400 */
[----:B------:R-:W-:Y:S04]  /*2cf0*/  LDS.U16 R54, [R25+0xc0] ;  /* 0x0000c00019367984 */ /* 0x000fe80000000400 */
[----:B------:R-:W1:Y:S04]  /*2d00*/  LDS.U16 R52, [R25+0x80] ;  /* 0x0000800019347984 */ /* 0x000e680000000400 */
[----:B------:R-:W1:Y:S04]  /*2d10*/  LDS.U16 R30, [R25+0x40] ;  /* 0x00004000191e7984 */ /* 0x000e680000000400 */
[----:B------:R-:W1:Y:S04]  /*2d20*/  LDS.U16 R23, [R25+0x100] ;  /* 0x0001000019177984 */ /* 0x000e680000000400 */
[----:B------:R-:W1:Y:S04]  /*2d30*/  LDS.U16 R21, [R25+0x140] ;  /* 0x0001400019157984 */ /* 0x000e680000000400 */
[----:B------:R-:W1:Y:S04]  /*2d40*/  LDS.U16 R19, [R25+0x180] ;  /* 0x0001800019137984 */ /* 0x000e680000000400 */
[----:B------:R3:W4:Y:S01]  /*2d50*/  LDS.U16 R20, [R25+0x1c0] ;  /* 0x0001c00019147984 */ /* 0x0007220000000400 */
[----:B0-----:R-:W-:-:S02]  /*2d60*/  HADD2.F32 R27, -RZ, R27.H0_H0 ;  /* 0x2000001bff1b7230 */ /* 0x001fc40000004100 */
[----:B-1----:R-:W-:Y:S02]  /*2d70*/  HADD2.F32 R55, -RZ, R52.H0_H0 ;  /* 0x20000034ff377230 */ /* 0x002fe40000004100 */
[----:B------:R-:W-:Y:S02]  /*2d80*/  HADD2.F32 R31, -RZ, R30.H0_H0 ;  /* 0x2000001eff1f7230 */ /* 0x000fe40000004100 */
[----:B------:R-:W-:Y:S02]  /*2d90*/  HADD2.F32 R23, -RZ, R23.H0_H0 ;  /* 0x20000017ff177230 */ /* 0x000fe40000004100 */
[----:B------:R-:W-:Y:S02]  /*2da0*/  HADD2.F32 R21, -RZ, R21.H0_H0 ;  /* 0x20000015ff157230 */ /* 0x000fe40000004100 */
[----:B------:R-:W-:Y:S01]  /*2db0*/  HADD2.F32 R19, -RZ, R19.H0_H0 ;  /* 0x20000013ff137230 */ /* 0x000fe20000004100 */
[----:B------:R-:W-:Y:S01]  /*2dc0*/  IADD3 R16, PT, PT, R16, 0x8, RZ ;  /* 0x0000000810107810 */ /* 0x000fe20007ffe0ff */
[----:B--2---:R-:W-:-:S04]  /*2dd0*/  FMUL R29, R51, R28 ;  /* 0x0000001c331d7220 */ /* 0x004fc80000400000 */
[----:B------:R-:W-:Y:S01]  /*2de0*/  FFMA R28, R48, R27, R29 ;  /* 0x0000001b301c7223 */ /* 0x000fe2000000001d */
[----:B------:R-:W-:Y:S02]  /*2df0*/  HADD2.F32 R27, -RZ, R54.H0_H0 ;  /* 0x20000036ff1b7230 */ /* 0x000fe40000004100 */
[C---:B---3--:R-:W-:Y:S01]  /*2e00*/  FMUL R25, R51.reuse, R60 ;  /* 0x0000003c33197220 */ /* 0x048fe20000400000 */
[----:B----4-:R-:W-:-:S03]  /*2e10*/  FMUL R50, R51, R50 ;  /* 0x0000003233327220 */ /* 0x010fc60000400000 */
[C---:B------:R-:W-:Y:S01]  /*2e20*/  FFMA R52, R48.reuse, R27, R25 ;  /* 0x0000001b30347223 */ /* 0x040fe20000000019 */
[----:B------:R-:W-:Y:S02]  /*2e30*/  HADD2.F32 R27, -RZ, R20.H0_H0 ;  /* 0x20000014ff1b7230 */ /* 0x000fe40000004100 */
[C---:B-----5:R-:W-:Y:S01]  /*2e40*/  FMUL R30, R51.reuse, R58 ;  /* 0x0000003a331e7220 */ /* 0x060fe20000400000 */
        /* <DEDUP_REMOVED lines=9> */
[----:B------:R-:W-:Y:S01]  /*2ee0*/  FFMA R20, R48, R27, R20 ;  /* 0x0000001b30147223 */ /* 0x000fe20000000014 */
[----:B------:R0:W-:Y:S04]  /*2ef0*/  STL [R17], R28 ;  /* 0x0000001c11007387 */ /* 0x0001e80000100800 */
[----:B------:R0:W-:Y:S04]  /*2f00*/  STL [R17+0x4], R50 ;  /* 0x0000043211007387 */ /* 0x0001e80000100800 */
[----:B------:R0:W-:Y:S04]  /*2f10*/  STL [R17+0x8], R30 ;  /* 0x0000081e11007387 */ /* 0x0001e80000100800 */
[----:B------:R0:W-:Y:S04]  /*2f20*/  STL [R17+0xc], R52 ;  /* 0x00000c3411007387 */ /* 0x0001e80000100800 */
[----:B------:R0:W-:Y:S04]  /*2f30*/  STL [R17+0x10], R18 ;  /* 0x0000101211007387 */ /* 0x0001e80000100800 */
[----:B------:R0:W-:Y:S04]  /*2f40*/  STL [R17+0x14], R24 ;  /* 0x0000141811007387 */ /* 0x0001e80000100800 */
[----:B------:R0:W-:Y:S04]  /*2f50*/  STL [R17+0x18], R22 ;  /* 0x0000181611007387 */ /* 0x0001e80000100800 */
[----:B------:R0:W-:Y:S02]  /*2f60*/  STL [R17+0x1c], R20 ;  /* 0x00001c1411007387 */ /* 0x0001e40000100800 */
.L_x_60:
[----:B------:R-:W-:Y:S05]  /*2f70*/  BSYNC.RECONVERGENT B2 ;  /* 0x0000000000027941 */ /* 0x000fea0003800200 */
.L_x_59:
[----:B------:R-:W-:Y:S05]  /*2f80*/  @!P1 BRA `(.L_x_58) ;  /* 0x0000000000ec9947 */ /* 0x000fea0003800000 */
[----:B------:R-:W-:Y:S01]  /*2f90*/  ISETP.GE.U32.AND P0, PT, R9, 0x3, PT ;  /* 0x000000030900780c */ /* 0x000fe20003f06070 */
[----:B------:R-:W-:Y:S01]  /*2fa0*/  BSSY.RECONVERGENT B2, `(.L_x_61) ;  /* 0x000001f000027945 */ /* 0x000fe20003800200 */
[----:B------:R-:W-:-:S11]  /*2fb0*/  ISETP.NE.AND P1, PT, R7, RZ, PT ;  /* 0x000000ff0700720c */ /* 0x000fd60003f25270 */
[----:B------:R-:W-:Y:S05]  /*2fc0*/  @!P0 BRA `(.L_x_62) ;  /* 0x0000000000708947 */ /* 0x000fea0003800000 */
[----:B0-----:R-:W-:-:S05]  /*2fd0*/  LEA R28, R16, R13, 0x2 ;  /* 0x0000000d101c7211 */ /* 0x001fca00078e10ff */
[----:B------:R-:W2:Y:S04]  /*2fe0*/  LDL R18, [R28] ;  /* 0x000000001c127983 */ /* 0x000ea80000100800 */
[----:B------:R-:W3:Y:S04]  /*2ff0*/  LDL R20, [R28+0x4] ;  /* 0x000004001c147983 */ /* 0x000ee80000100800 */
[----:B------:R-:W4:Y:S04]  /*3000*/  LDL R22, [R28+0x8] ;  /* 0x000008001c167983 */ /* 0x000f280000100800 */
[----:B------:R-:W5:Y:S01]  /*3010*/  LDL R24, [R28+0xc] ;  /* 0x00000c001c187983 */ /* 0x000f620000100800 */
[C---:B------:R-:W-:Y:S01]  /*3020*/  IMAD R26, R16.reuse, 0x20, R14 ;  /* 0x00000020101a7824 */ /* 0x040fe200078e020e */
[----:B------:R-:W-:-:S04]  /*3030*/  IADD3 R16, PT, PT, R16, 0x4, RZ ;  /* 0x0000000410107810 */ /* 0x000fc80007ffe0ff */
[----:B------:R-:W-:-:S05]  /*3040*/  LEA R26, R26, R41, 0x1 ;  /* 0x000000291a1a7211 */ /* 0x000fca00078e08ff */
[----:B------:R-:W-:Y:S04]  /*3050*/  LDS.U16 R23, [R26] ;  /* 0x000000001a177984 */ /* 0x000fe80000000400 */
[----:B------:R-:W-:Y:S04]  /*3060*/  LDS.U16 R25, [R26+0x40] ;  /* 0x000040001a197984 */ /* 0x000fe80000000400 */
[----:B------:R-:W-:Y:S04]  /*3070*/  LDS.U16 R27, [R26+0x80] ;  /* 0x000080001a1b7984 */ /* 0x000fe80000000400 */
[----:B------:R-:W0:Y:S02]  /*3080*/  LDS.U16 R29, [R26+0xc0] ;  /* 0x0000c0001a1d7984 */ /* 0x000e240000000400 */
[----:B0-----:R-:W-:-:S02]  /*3090*/  HADD2.F32 R30, -RZ, R29.H0_H0 ;  /* 0x2000001dff1e7230 */ /* 0x001fc40000004100 */
[C---:B--2---:R-:W-:Y:S01]  /*30a0*/  FMUL R17, R51.reuse, R18 ;  /* 0x0000001233117220 */ /* 0x044fe20000400000 */
[----:B------:R-:W-:Y:S02]  /*30b0*/  HADD2.F32 R18, -RZ, R23.H0_H0 ;  /* 0x20000017ff127230 */ /* 0x000fe40000004100 */
[C---:B---3--:R-:W-:Y:S01]  /*30c0*/  FMUL R19, R51.reuse, R20 ;  /* 0x0000001433137220 */ /* 0x048fe20000400000 */
[----:B------:R-:W-:Y:S02]  /*30d0*/  HADD2.F32 R20, -RZ, R25.H0_H0 ;  /* 0x20000019ff147230 */ /* 0x000fe40000004100 */
[C---:B------:R-:W-:Y:S01]  /*30e0*/  FFMA R17, R48.reuse, R18, R17 ;  /* 0x0000001230117223 */ /* 0x040fe20000000011 */
[C---:B----4-:R-:W-:Y:S01]  /*30f0*/  FMUL R21, R51.reuse, R22 ;  /* 0x0000001633157220 */ /* 0x050fe20000400000 */
[----:B------:R-:W-:Y:S02]  /*3100*/  HADD2.F32 R22, -RZ, R27.H0_H0 ;  /* 0x2000001bff167230 */ /* 0x000fe40000004100 */
[C---:B------:R-:W-:Y:S01]  /*3110*/  FFMA R19, R48.reuse, R20, R19 ;  /* 0x0000001430137223 */ /* 0x040fe20000000013 */
[----:B------:R1:W-:Y:S01]  /*3120*/  STL [R28], R17 ;  /* 0x000000111c007387 */ /* 0x0003e20000100800 */
[----:B-----5:R-:W-:Y:S01]  /*3130*/  FMUL R23, R51, R24 ;  /* 0x0000001833177220 */ /* 0x020fe20000400000 */
[----:B------:R-:W-:-:S02]  /*3140*/  FFMA R21, R48, R22, R21 ;  /* 0x0000001630157223 */ /* 0x000fc40000000015 */
[----:B------:R1:W-:Y:S01]  /*3150*/  STL [R28+0x4], R19 ;  /* 0x000004131c007387 */ /* 0x0003e20000100800 */
[----:B------:R-:W-:-:S03]  /*3160*/  FFMA R23, R48, R30, R23 ;  /* 0x0000001e30177223 */ /* 0x000fc60000000017 */
[----:B------:R1:W-:Y:S04]  /*3170*/  STL [R28+0x8], R21 ;  /* 0x000008151c007387 */ /* 0x0003e80000100800 */
[----:B------:R1:W-:Y:S02]  /*3180*/  STL [R28+0xc], R23 ;  /* 0x00000c171c007387 */ /* 0x0003e40000100800 */
.L_x_62:
[----:B------:R-:W-:Y:S05]  /*3190*/  BSYNC.RECONVERGENT B2 ;  /* 0x0000000000027941 */ /* 0x000fea0003800200 */
.L_x_61:
[----:B------:R-:W-:Y:S05]  /*31a0*/  @!P1 BRA `(.L_x_58) ;  /* 0x0000000000649947 */ /* 0x000fea0003800000 */
[----:B0-----:R-:W-:-:S05]  /*31b0*/  IMAD R18, R16, 0x4, R13 ;  /* 0x0000000410127824 */ /* 0x001fca00078e020d */
[----:B------:R-:W2:Y:S01]  /*31c0*/  LDL R20, [R18] ;  /* 0x0000000012147983 */ /* 0x000ea20000100800 */
[----:B------:R-:W-:Y:S02]  /*31d0*/  LEA R14, R16, R14, 0x5 ;  /* 0x0000000e100e7211 */ /* 0x000fe400078e28ff */
[----:B------:R-:W-:Y:S02]  /*31e0*/  ISETP.NE.AND P0, PT, R7, 0x1, PT ;  /* 0x000000010700780c */ /* 0x000fe40003f05270 */
[----:B------:R-:W-:-:S05]  /*31f0*/  LEA R16, R14, R41, 0x1 ;  /* 0x000000290e107211 */ /* 0x000fca00078e08ff */
[----:B------:R-:W1:Y:S02]  /*3200*/  LDS.U16 R14, [R16] ;  /* 0x00000000100e7984 */ /* 0x000e640000000400 */
[----:B-1----:R-:W-:Y:S02]  /*3210*/  HADD2.F32 R17, -RZ, R14.H0_H0 ;  /* 0x2000000eff117230 */ /* 0x002fe40000004100 */
[----:B--2---:R-:W-:-:S04]  /*3220*/  FMUL R19, R51, R20 ;  /* 0x0000001433137220 */ /* 0x004fc80000400000 */
[----:B------:R-:W-:-:S05]  /*3230*/  FFMA R17, R48, R17, R19 ;  /* 0x0000001130117223 */ /* 0x000fca0000000013 */
[----:B------:R2:W-:Y:S01]  /*3240*/  STL [R18], R17 ;  /* 0x0000001112007387 */ /* 0x0005e20000100800 */
[----:B------:R-:W-:Y:S05]  /*3250*/  @!P0 BRA `(.L_x_58) ;  /* 0x0000000000388947 */ /* 0x000fea0003800000 */
[----:B------:R-:W3:Y:S01]  /*3260*/  LDL R20, [R18+0x4] ;  /* 0x0000040012147983 */ /* 0x000ee20000100800 */
[----:B------:R-:W-:-:S03]  /*3270*/  ISETP.NE.AND P0, PT, R7, 0x2, PT ;  /* 0x000000020700780c */ /* 0x000fc60003f05270 */
[----:B------:R-:W2:Y:S02]  /*3280*/  LDS.U16 R14, [R16+0x40] ;  /* 0x00004000100e7984 */ /* 0x000ea40000000400 */
[----:B--2---:R-:W-:Y:S02]  /*3290*/  HADD2.F32 R17, -RZ, R14.H0_H0 ;  /* 0x2000000eff117230 */ /* 0x004fe40000004100 */
[----:B---3--:R-:W-:-:S04]  /*32a0*/  FMUL R19, R51, R20 ;  /* 0x0000001433137220 */ /* 0x008fc80000400000 */
[----:B------:R-:W-:-:S05]  /*32b0*/  FFMA R17, R48, R17, R19 ;  /* 0x0000001130117223 */ /* 0x000fca0000000013 */
[----:B------:R3:W-:Y:S01]  /*32c0*/  STL [R18+0x4], R17 ;  /* 0x0000041112007387 */ /* 0x0007e20000100800 */
[----:B------:R-:W-:Y:S05]  /*32d0*/  @!P0 BRA `(.L_x_58) ;  /* 0x0000000000188947 */ /* 0x000fea0003800000 */
[----:B------:R-:W2:Y:S04]  /*32e0*/  LDL R20, [R18+0x8] ;  /* 0x0000080012147983 */ /* 0x000ea80000100800 */
[----:B------:R-:W3:Y:S02]  /*32f0*/  LDS.U16 R14, [R16+0x80] ;  /* 0x00008000100e7984 */ /* 0x000ee40000000400 */
[----:B---3--:R-:W-:Y:S02]  /*3300*/  HADD2.F32 R17, -RZ, R14.H0_H0 ;  /* 0x2000000eff117230 */ /* 0x008fe40000004100 */
[----:B--2---:R-:W-:-:S04]  /*3310*/  FMUL R51, R51, R20 ;  /* 0x0000001433337220 */ /* 0x004fc80000400000 */
[----:B------:R-:W-:-:S05]  /*3320*/  FFMA R17, R48, R17, R51 ;  /* 0x0000001130117223 */ /* 0x000fca0000000033 */
[----:B------:R4:W-:Y:S02]  /*3330*/  STL [R18+0x8], R17 ;  /* 0x0000081112007387 */ /* 0x0009e40000100800 */
.L_x_58:
[----:B------:R-:W-:Y:S05]  /*3340*/  BSYNC.RECONVERGENT B1 ;  /* 0x0000000000017941 */ /* 0x000fea0003800200 */
.L_x_57:
[----:B------:R0:W-:Y:S01]  /*3350*/  STL [R38], R53 ;  /* 0x0000003526007387 */ /* 0x0001e20000100800 */
[----:B------:R-:W-:-:S03]  /*3360*/  VIADD R37, R37, 0x1 ;  /* 0x0000000125257836 */ /* 0x000fc60000000000 */
[----:B------:R0:W-:Y:S02]  /*3370*/  STL [R38+0x40], R49 ;  /* 0x0000403126007387 */ /* 0x0001e40000100800 */
[----:B------:R-:W-:-:S13]  /*3380*/  ISETP.NE.AND P0, PT, R37, R10, PT ;  /* 0x0000000a2500720c */ /* 0x000fda0003f05270 */
[----:B0-----:R-:W-:Y:S05]  /*3390*/  @P0 BRA `(.L_x_63) ;  /* 0xffffffe400b40947 */ /* 0x001fea000383ffff */
[----:B------:R-:W-:-:S04]  /*33a0*/  IADD3 R39, PT, PT, R39, 0x1, RZ ;  /* 0x0000000127277810 */ /* 0x000fc80007ffe0ff */
[----:B------:R-:W-:-:S13]  /*33b0*/  ISETP.NE.AND P0, PT, R39, R42, PT ;  /* 0x0000002a2700720c */ /* 0x000fda0003f05270 */
[----:B------:R-:W-:Y:S05]  /*33c0*/  @P0 BRA `(.L_x_64) ;  /* 0xffffffe400940947 */ /* 0x000fea000383ffff */
[----:B------:R-:W-:Y:S05]  /*33d0*/  BSYNC B0 ;  /* 0x0000000000007941 */ /* 0x000fea0003800000 */
.L_x_41:
[----:B------:R-:W-:Y:S05]  /*33e0*/  BRA `(.L_x_39) ;  /* 0x0000000800287947 */ /* 0x000fea0003800000 */
.L_x_40:
[----:B------:R-:W-:Y:S02]  /*33f0*/  LOP3.LUT R11, R10, 0x7e, RZ, 0xc0, !PT ;  /* 0x0000007e0a0b7812 */ /* 0x000fe400078ec0ff */
[----:B------:R-:W-:-:S07]  /*3400*/  MOV R13, RZ ;  /* 0x000000ff000d7202 */ /* 0x000fce0000000f00 */
.L_x_70:
[----:B------:R-:W-:Y:S01]  /*3410*/  ISETP.GE.AND P0, PT, R40, 0x2, PT ;  /* 0x000000022800780c */ /* 0x000fe20003f06270 */
[C---:B0-----:R-:W-:Y:S01]  /*3420*/  IMAD R12, R13.reuse, 0x4, R2 ;  /* 0x000000040d0c7824 */ /* 0x041fe200078e0202 */
[C---:B-12---:R-:W-:Y:S01]  /*3430*/  LEA R14, R13.reuse, R1, 0x2 ;  /* 0x000000010d0e7211 */ /* 0x046fe200078e10ff */
[----:B------:R-:W-:Y:S01]  /*3440*/  IMAD.MOV.U32 R18, RZ, RZ, RZ ;  /* 0x000000ffff127224 */ /* 0x000fe200078e00ff */
[----:B------:R-:W-:-:S04]  /*3450*/  IADD3 R13, PT, PT, R13, 0x1, RZ ;  /* 0x000000010d0d7810 */ /* 0x000fc80007ffe0ff */
[----:B------:R-:W-:-:S05]  /*3460*/  ISETP.NE.AND P1, PT, R13, R42, PT ;  /* 0x0000002a0d00720c */ /* 0x000fca0003f25270 */
[----:B------:R-:W-:Y:S08]  /*3470*/  @!P0 BRA `(.L_x_65) ;  /* 0x0000000400488947 */ /* 0x000ff00003800000 */
[----:B------:R-:W0:Y:S01]  /*3480*/  LDC.64 R20, c[0x0][0x3b0] ;  /* 0x0000ec00ff147b82 */ /* 0x000e220000000a00 */
[----:B------:R-:W-:-:S07]  /*3490*/  HFMA2 R16, -RZ, RZ, 0, 0 ;  /* 0x00000000ff107431 */ /* 0x000fce00000001ff */
.L_x_67:
[----:B------:R-:W-:Y:S01]  /*34a0*/  UMOV UR8, 0xffffffff ;  /* 0xffffffff00087882 */ /* 0x000fe20000000000 */
[----:B0-----:R-:W-:Y:S02]  /*34b0*/  ISETP.NE.AND P2, PT, R20, RZ, PT ;  /* 0x000000ff1400720c */ /* 0x001fe40003f45270 */
[----:B-1----:R-:W-:Y:S01]  /*34c0*/  IADD3 R17, PT, PT, R16, UR4, RZ ;  /* 0x0000000410117c10 */ /* 0x002fe2000fffe0ff */
[----:B------:R-:W-:Y:S10]  /*34d0*/  BRA.DIV UR8, `(.L_x_66) ;  /* 0x0000002608e47947 */ /* 0x000ff4000b800000 */
[----:B------:R-:W2:Y:S04]  /*34e0*/  LDL R25, [R14] ;  /* 0x000000000e197983 */ /* 0x000ea80000100800 */
[----:B------:R-:W3:Y:S01]  /*34f0*/  LDL R18, [R14+0x40] ;  /* 0x000040000e127983 */ /* 0x000ee20000100800 */
[----:B------:R-:W-:Y:S01]  /*3500*/  IMAD.MOV.U32 R26, RZ, RZ, RZ ;  /* 0x000000ffff1a7224 */ /* 0x000fe200078e00ff */
[----:B------:R-:W-:Y:S02]  /*3510*/  MOV R30, RZ ;  /* 0x000000ff001e7202 */ /* 0x000fe40000000f00 */
[----:B------:R-:W-:Y:S01]  /*3520*/  ISETP.GT.AND P0, PT, R17, R12, PT ;  /* 0x0000000c1100720c */ /* 0x000fe20003f04270 */
[----:B------:R-:W-:Y:S02]  /*3530*/  FADD R19, RZ, R26 ;  /* 0x0000001aff137221 */ /* 0x000fe40000000000 */
[----:B------:R-:W-:-:S03]  /*3540*/  FADD R30, RZ, R30 ;  /* 0x0000001eff1e7221 */ /* 0x000fc60000000000 */
[----:B------:R-:W0:Y:S04]  /*3550*/  SHFL.BFLY PT, R26, R19, 0x8, 0x1f ;  /* 0x0d001f00131a7f89 */ /* 0x000e2800000e0000 */
[----:B------:R-:W1:Y:S01]  /*3560*/  SHFL.BFLY PT, R31, R30, 0x8, 0x1f ;  /* 0x0d001f001e1f7f89 */ /* 0x000e6200000e0000 */
[----:B0-----:R-:W-:Y:S01]  /*3570*/  FADD R22, R19, R26 ;  /* 0x0000001a13167221 */ /* 0x001fe20000000000 */
[----:B-1----:R-:W-:-:S04]  /*3580*/  FADD R31, R30, R31 ;  /* 0x0000001f1e1f7221 */ /* 0x002fc80000000000 */
[----:B------:R-:W0:Y:S02]  /*3590*/  SHFL.BFLY PT, R26, R22, 0x4, 0x1f ;  /* 0x0c801f00161a7f89 */ /* 0x000e2400000e0000 */
[----:B0-----:R-:W-:Y:S01]  /*35a0*/  FADD R23, R22, R26 ;  /* 0x0000001a16177221 */ /* 0x001fe20000000000 */
[----:B------:R-:W-:-:S04]  /*35b0*/  HFMA2 R22, -RZ, RZ, 0.96630859375, -0.0022525787353515625 ;  /* 0x3bbb989dff167431 */ /* 0x000fc800000001ff */
[----:B------:R-:W0:Y:S02]  /*35c0*/  SHFL.BFLY PT, R26, R23, 0x2, 0x1f ;  /* 0x0c401f00171a7f89 */ /* 0x000e2400000e0000 */
[----:B0-----:R-:W-:Y:S01]  /*35d0*/  FADD R29, R23, R26 ;  /* 0x0000001a171d7221 */ /* 0x001fe20000000000 */
[----:B------:R-:W-:Y:S01]  /*35e0*/  IMAD.MOV.U32 R23, RZ, RZ, 0x437c0000 ;  /* 0x437c0000ff177424 */ /* 0x000fe200078e00ff */
[----:B------:R-:W-:Y:S04]  /*35f0*/  SHFL.BFLY PT, R26, R31, 0x4, 0x1f ;  /* 0x0c801f001f1a7f89 */ /* 0x000fe800000e0000 */
[----:B------:R-:W0:Y:S02]  /*3600*/  SHFL.BFLY PT, R28, R29, 0x1, 0x1f ;  /* 0x0c201f001d1c7f89 */ /* 0x000e2400000e0000 */
[----:B0-----:R-:W-:-:S04]  /*3610*/  FADD R28, R29, R28 ;  /* 0x0000001c1d1c7221 */ /* 0x001fc80000000000 */
[----:B------:R-:W-:Y:S01]  /*3620*/  FMUL R24, R28, R21 ;  /* 0x000000151c187220 */ /* 0x000fe20000400000 */
[----:B------:R-:W-:-:S04]  /*3630*/  FADD R28, R31, R26 ;  /* 0x0000001a1f1c7221 */ /* 0x000fc80000000000 */
[----:B------:R-:W-:Y:S01]  /*3640*/  @P2 FSEL R24, R24, -INF , !P0 ;  /* 0xff80000018182808 */ /* 0x000fe20004000000 */
[----:B------:R-:W0:Y:S02]  /*3650*/  SHFL.BFLY PT, R29, R28, 0x2, 0x1f ;  /* 0x0c401f001c1d7f89 */ /* 0x000e2400000e0000 */
[----:B0-----:R-:W-:-:S05]  /*3660*/  FADD R28, R28, R29 ;  /* 0x0000001d1c1c7221 */ /* 0x001fca0000000000 */
[----:B------:R0:W1:Y:S01]  /*3670*/  SHFL.BFLY PT, R29, R28, 0x1, 0x1f ;  /* 0x0c201f001c1d7f89 */ /* 0x00006200000e0000 */
[----:B--2---:R-:W-:-:S05]  /*3680*/  FMNMX R19, R24, R25, !PT ;  /* 0x0000001918137209 */ /* 0x004fca0007800000 */
[--C-:B------:R-:W-:Y:S01]  /*3690*/  FADD R25, R25, -R19.reuse ;  /* 0x8000001319197221 */ /* 0x100fe20000000000 */
[----:B------:R-:W-:-:S03]  /*36a0*/  FADD R27, R24, -R19 ;  /* 0x80000013181b7221 */ /* 0x000fc60000000000 */
[-C--:B------:R-:W-:Y:S01]  /*36b0*/  FFMA.SAT R26, R25, R22.reuse, 0.5 ;  /* 0x3f000000191a7423 */ /* 0x080fe20000002016 */
[----:B------:R-:W-:-:S03]  /*36c0*/  FFMA.SAT R30, R27, R22, 0.5 ;  /* 0x3f0000001b1e7423 */ /* 0x000fc60000002016 */
[-C--:B------:R-:W-:Y:S01]  /*36d0*/  FFMA.RM R26, R26, R23.reuse, 12582913 ;  /* 0x4b4000011a1a7423 */ /* 0x080fe20000004017 */
[----:B------:R-:W-:-:S03]  /*36e0*/  FFMA.RM R30, R30, R23, 12582913 ;  /* 0x4b4000011e1e7423 */ /* 0x000fc60000004017 */
[----:B------:R-:W-:Y:S01]  /*36f0*/  FADD R24, R26, -12583039 ;  /* 0xcb40007f1a187421 */ /* 0x000fe20000000000 */
[----:B------:R-:W-:Y:S01]  /*3700*/  FADD R38, R30, -12583039 ;  /* 0xcb40007f1e267421 */ /* 0x000fe20000000000 */
[----:B------:R-:W-:Y:S02]  /*3710*/  SHF.L.U32 R26, R26, 0x17, RZ ;  /* 0x000000171a1a7819 */ /* 0x000fe400000006ff */
[----:B------:R-:W-:Y:S01]  /*3720*/  FFMA R24, R25, 1.4426950216293334961, -R24 ;  /* 0x3fb8aa3b19187823 */ /* 0x000fe20000000818 */
[----:B------:R-:W-:Y:S01]  /*3730*/  FFMA R38, R27, 1.4426950216293334961, -R38 ;  /* 0x3fb8aa3b1b267823 */ /* 0x000fe20000000826 */
[----:B------:R-:W-:Y:S02]  /*3740*/  SHF.L.U32 R30, R30, 0x17, RZ ;  /* 0x000000171e1e7819 */ /* 0x000fe400000006ff */
[----:B------:R-:W-:Y:S01]  /*3750*/  FFMA R24, R25, 1.925963033500011079e-08, R24 ;  /* 0x32a5706019187823 */ /* 0x000fe20000000018 */
[----:B------:R-:W-:-:S03]  /*3760*/  FFMA R38, R27, 1.925963033500011079e-08, R38 ;  /* 0x32a570601b267823 */ /* 0x000fc60000000026 */
[----:B------:R-:W2:Y:S08]  /*3770*/  MUFU.EX2 R25, R24 ;  /* 0x0000001800197308 */ /* 0x000eb00000000800 */
[----:B------:R-:W4:Y:S01]  /*3780*/  MUFU.EX2 R27, R38 ;  /* 0x00000026001b7308 */ /* 0x000f220000000800 */
[----:B--2---:R-:W-:-:S04]  /*3790*/  FMUL R25, R26, R25 ;  /* 0x000000191a197220 */ /* 0x004fc80000400000 */
[----:B---3--:R-:W-:-:S04]  /*37a0*/  FMUL R25, R25, R18 ;  /* 0x0000001219197220 */ /* 0x008fc80000400000 */
[----:B01--4-:R-:W-:-:S07]  /*37b0*/  FFMA R27, R30, R27, R25 ;  /* 0x0000001b1e1b7223 */ /* 0x013fce0000000019 */
.L_x_147:
[----:B------:R-:W-:Y:S01]  /*37c0*/  FADD R28, R28, R29 ;  /* 0x0000001d1c1c7221 */ /* 0x000fe20000000000 */
[----:B------:R-:W-:Y:S02]  /*37d0*/  ISETP.GE.AND P0, PT, R17, R12, PT ;  /* 0x0000000c1100720c */ /* 0x000fe40003f06270 */
[----:B------:R-:W-:Y:S01]  /*37e0*/  IADD3 R16, PT, PT, R16, 0x2, RZ ;  /* 0x0000000210107810 */ /* 0x000fe20007ffe0ff */
[----:B------:R-:W-:-:S05]  /*37f0*/  FMUL R28, R28, R21 ;  /* 0x000000151c1c7220 */ /* 0x000fca0000400000 */
[----:B------:R-:W-:Y:S02]  /*3800*/  @P2 FSEL R28, R28, -INF , !P0 ;  /* 0xff8000001c1c2808 */ /* 0x000fe40004000000 */
[----:B------:R-:W-:Y:S02]  /*3810*/  ISETP.NE.AND P0, PT, R16, R11, PT ;  /* 0x0000000b1000720c */ /* 0x000fe40003f05270 */
[----:B------:R-:W-:-:S05]  /*3820*/  FMNMX R17, R19, R28, !PT ;  /* 0x0000001c13117209 */ /* 0x000fca0007800000 */
[--C-:B------:R-:W-:Y:S01]  /*3830*/  FADD R19, R19, -R17.reuse ;  /* 0x8000001113137221 */ /* 0x100fe20000000000 */
[----:B------:R-:W-:Y:S01]  /*3840*/  FADD R25, R28, -R17 ;  /* 0x800000111c197221 */ /* 0x000fe20000000000 */
[----:B------:R1:W-:Y:S02]  /*3850*/  STL [R14], R17 ;  /* 0x000000110e007387 */ /* 0x0003e40000100800 */
[-C--:B------:R-:W-:Y:S01]  /*3860*/  FFMA.SAT R18, R19, R22.reuse, 0.5 ;  /* 0x3f00000013127423 */ /* 0x080fe20000002016 */
[----:B------:R-:W-:-:S03]  /*3870*/  FFMA.SAT R24, R25, R22, 0.5 ;  /* 0x3f00000019187423 */ /* 0x000fc60000002016 */
[-C--:B------:R-:W-:Y:S01]  /*3880*/  FFMA.RM R18, R18, R23.reuse, 12582913 ;  /* 0x4b40000112127423 */ /* 0x080fe20000004017 */
[----:B------:R-:W-:-:S03]  /*3890*/  FFMA.RM R24, R24, R23, 12582913 ;  /* 0x4b40000118187423 */ /* 0x000fc60000004017 */
[----:B------:R-:W-:Y:S01]  /*38a0*/  FADD R22, R18, -12583039 ;  /* 0xcb40007f12167421 */ /* 0x000fe20000000000 */
[----:B------:R-:W-:Y:S01]  /*38b0*/  FADD R26, R24, -12583039 ;  /* 0xcb40007f181a7421 */ /* 0x000fe20000000000 */
[----:B------:R-:W-:Y:S01]  /*38c0*/  IMAD.SHL.U32 R18, R18, 0x800000, RZ ;  /* 0x0080000012127824 */ /* 0x000fe200078e00ff */
[----:B------:R-:W-:Y:S01]  /*38d0*/  SHF.L.U32 R24, R24, 0x17, RZ ;  /* 0x0000001718187819 */ /* 0x000fe200000006ff */
[----:B------:R-:W-:Y:S01]  /*38e0*/  FFMA R22, R19, 1.4426950216293334961, -R22 ;  /* 0x3fb8aa3b13167823 */ /* 0x000fe20000000816 */
[----:B------:R-:W-:-:S03]  /*38f0*/  FFMA R26, R25, 1.4426950216293334961, -R26 ;  /* 0x3fb8aa3b191a7823 */ /* 0x000fc6000000081a */
[----:B------:R-:W-:Y:S01]  /*3900*/  FFMA R22, R19, 1.925963033500011079e-08, R22 ;  /* 0x32a5706013167823 */ /* 0x000fe20000000016 */
[----:B------:R-:W-:-:S03]  /*3910*/  FFMA R26, R25, 1.925963033500011079e-08, R26 ;  /* 0x32a57060191a7823 */ /* 0x000fc6000000001a */
[----:B------:R-:W0:Y:S08]  /*3920*/  MUFU.EX2 R19, R22 ;  /* 0x0000001600137308 */ /* 0x000e300000000800 */
[----:B------:R-:W2:Y:S01]  /*3930*/  MUFU.EX2 R23, R26 ;  /* 0x0000001a00177308 */ /* 0x000ea20000000800 */
[----:B0-----:R-:W-:-:S04]  /*3940*/  FMUL R18, R18, R19 ;  /* 0x0000001312127220 */ /* 0x001fc80000400000 */
[----:B------:R-:W-:-:S04]  /*3950*/  FMUL R27, R27, R18 ;  /* 0x000000121b1b7220 */ /* 0x000fc80000400000 */
[----:B--2---:R-:W-:-:S05]  /*3960*/  FFMA R23, R24, R23, R27 ;  /* 0x0000001718177223 */ /* 0x004fca000000001b */
[----:B------:R1:W-:Y:S01]  /*3970*/  STL [R14+0x40], R23 ;  /* 0x000040170e007387 */ /* 0x0003e20000100800 */
[----:B------:R-:W-:Y:S05]  /*3980*/  @P0 BRA `(.L_x_67) ;  /* 0xfffffff800c40947 */ /* 0x000fea000383ffff */
[----:B------:R-:W-:-:S07]  /*3990*/  IMAD.MOV.U32 R18, RZ, RZ, R11 ;  /* 0x000000ffff127224 */ /* 0x000fce00078e000b */
.L_x_65:
[----:B------:R-:W-:-:S13]  /*39a0*/  LOP3.LUT P0, RZ, R10, 0x1, RZ, 0xc0, !PT ;  /* 0x000000010aff7812 */ /* 0x000fda000780c0ff */
[----:B------:R-:W-:Y:S05]  /*39b0*/  @!P0 BRA `(.L_x_68) ;  /* 0x0000000000b08947 */ /* 0x000fea0003800000 */
[----:B-1----:R-:W0:Y:S01]  /*39c0*/  LDC.64 R16, c[0x0][0x3b0] ;  /* 0x0000ec00ff107b82 */ /* 0x002e220000000a00 */
[----:B------:R-:W-:Y:S01]  /*39d0*/  UMOV UR8, 0xffffffff ;  /* 0xffffffff00087882 */ /* 0x000fe20000000000 */
[----:B------:R-:W-:Y:S02]  /*39e0*/  IADD3 R19, PT, PT, R18, UR4, RZ ;  /* 0x0000000412137c10 */ /* 0x000fe4000fffe0ff */
[----:B0-----:R-:W-:Y:S01]  /*39f0*/  ISETP.NE.AND P2, PT, R16, RZ, PT ;  /* 0x000000ff1000720c */ /* 0x001fe20003f45270 */
[----:B------:R-:W-:-:S12]  /*3a00*/  BRA.DIV UR8, `(.L_x_69) ;  /* 0x0000002a08207947 */ /* 0x000fd8000b800000 */
[----:B------:R-:W-:-:S05]  /*3a10*/  HFMA2 R26, -RZ, RZ, 0, 0 ;  /* 0x00000000ff1a7431 */ /* 0x000fca00000001ff */
[----:B------:R-:W-:-:S05]  /*3a20*/  FADD R16, RZ, R26 ;  /* 0x0000001aff107221 */ /* 0x000fca0000000000 */
[----:B------:R-:W0:Y:S02]  /*3a30*/  SHFL.BFLY PT, R26, R16, 0x8, 0x1f ;  /* 0x0d001f00101a7f89 */ /* 0x000e2400000e0000 */
[----:B0-----:R-:W-:-:S05]  /*3a40*/  FADD R20, R16, R26 ;  /* 0x0000001a10147221 */ /* 0x001fca0000000000 */
[----:B------:R-:W0:Y:S02]  /*3a50*/  SHFL.BFLY PT, R26, R20, 0x4, 0x1f ;  /* 0x0c801f00141a7f89 */ /* 0x000e2400000e0000 */
[----:B0-----:R-:W-:-:S05]  /*3a60*/  FADD R21, R20, R26 ;  /* 0x0000001a14157221 */ /* 0x001fca0000000000 */
[----:B------:R-:W0:Y:S02]  /*3a70*/  SHFL.BFLY PT, R26, R21, 0x2, 0x1f ;  /* 0x0c401f00151a7f89 */ /* 0x000e2400000e0000 */
[----:B0-----:R-:W-:-:S05]  /*3a80*/  FADD R22, R21, R26 ;  /* 0x0000001a15167221 */ /* 0x001fca0000000000 */
[----:B------:R0:W1:Y:S02]  /*3a90*/  SHFL.BFLY PT, R26, R22, 0x1, 0x1f ;  /* 0x0c201f00161a7f89 */ /* 0x00006400000e0000 */
.L_x_154:
[----:B------:R-:W2:Y:S04]  /*3aa0*/  LDL R16, [R14] ;  /* 0x000000000e107983 */ /* 0x000ea80000100800 */
[----:B------:R-:W3:Y:S01]  /*3ab0*/  LDL R23, [R14+0x40] ;  /* 0x000040000e177983 */ /* 0x000ee20000100800 */
[----:B-1----:R-:W-:Y:S01]  /*3ac0*/  FADD R26, R22, R26 ;  /* 0x0000001a161a7221 */ /* 0x002fe20000000000 */
[----:B------:R-:W-:Y:S01]  /*3ad0*/  ISETP.GT.AND P0, PT, R19, R12, PT ;  /* 0x0000000c1300720c */ /* 0x000fe20003f04270 */
[----:B------:R-:W-:Y:S01]  /*3ae0*/  IMAD.MOV.U32 R21, RZ, RZ, 0x3bbb989d ;  /* 0x3bbb989dff157424 */ /* 0x000fe200078e00ff */
[----:B------:R-:W-:Y:S01]  /*3af0*/  MOV R25, 0x437c0000 ;  /* 0x437c000000197802 */ /* 0x000fe20000000f00 */
[----:B------:R-:W-:-:S05]  /*3b00*/  FMUL R17, R26, R17 ;  /* 0x000000111a117220 */ /* 0x000fca0000400000 */
[----:B------:R-:W-:-:S04]  /*3b10*/  @P2 FSEL R17, R17, -INF , !P0 ;  /* 0xff80000011112808 */ /* 0x000fc80004000000 */
[----:B--2---:R-:W-:-:S05]  /*3b20*/  FMNMX R19, R17, R16, !PT ;  /* 0x0000001011137209 */ /* 0x004fca0007800000 */
        /* <DEDUP_REMOVED lines=9> */
[----:B------:R-:W-:Y:S01]  /*3bc0*/  SHF.L.U32 R12, R12, 0x17, RZ ;  /* 0x000000170c0c7819 */ /* 0x000fe200000006ff */
[----:B------:R-:W-:Y:S02]  /*3bd0*/  IMAD.SHL.U32 R20, R20, 0x800000, RZ ;  /* 0x0080000014147824 */ /* 0x000fe400078e00ff */
[----:B------:R-:W-:Y:S01]  /*3be0*/  FFMA R17, R16, 1.4426950216293334961, -R17 ;  /* 0x3fb8aa3b10117823 */ /* 0x000fe20000000811 */
[----:B------:R-:W-:-:S03]  /*3bf0*/  FFMA R21, R18, 1.4426950216293334961, -R21 ;  /* 0x3fb8aa3b12157823 */ /* 0x000fc60000000815 */
[----:B------:R-:W-:Y:S01]  /*3c00*/  FFMA R17, R16, 1.925963033500011079e-08, R17 ;  /* 0x32a5706010117823 */ /* 0x000fe20000000011 */
[----:B------:R-:W-:-:S05]  /*3c10*/  FFMA R21, R18, 1.925963033500011079e-08, R21 ;  /* 0x32a5706012157823 */ /* 0x000fca0000000015 */
[----:B------:R-:W1:Y:S08]  /*3c20*/  MUFU.EX2 R17, R17 ;  /* 0x0000001100117308 */ /* 0x000e700000000800 */
[----:B------:R-:W4:Y:S01]  /*3c30*/  MUFU.EX2 R21, R21 ;  /* 0x0000001500157308 */ /* 0x000f220000000800 */
[----:B-1----:R-:W-:-:S04]  /*3c40*/  FMUL R12, R12, R17 ;  /* 0x000000110c0c7220 */ /* 0x002fc80000400000 */
[----:B---3--:R-:W-:-:S04]  /*3c50*/  FMUL R23, R12, R23 ;  /* 0x000000170c177220 */ /* 0x008fc80000400000 */
[----:B----4-:R-:W-:-:S05]  /*3c60*/  FFMA R23, R20, R21, R23 ;  /* 0x0000001514177223 */ /* 0x010fca0000000017 */
[----:B------:R2:W-:Y:S02]  /*3c70*/  STL [R14+0x40], R23 ;  /* 0x000040170e007387 */ /* 0x0005e40000100800 */
.L_x_68:
[----:B------:R-:W-:Y:S05]  /*3c80*/  @P1 BRA `(.L_x_70) ;  /* 0xfffffff400e01947 */ /* 0x000fea000383ffff */
.L_x_39:
[----:B------:R-:W-:Y:S05]  /*3c90*/  WARPSYNC.ALL ;  /* 0x0000000000007948 */ /* 0x000fea0003800000 */
[----:B------:R-:W5:Y:S01]  /*3ca0*/  LDCU UR8, c[0x0][0x3a8] ;  /* 0x00007500ff0877ac */ /* 0x000f620008000800 */
[----:B------:R-:W-:Y:S01]  /*3cb0*/  IADD3 R40, PT, PT, R40, -0x40, RZ ;  /* 0xffffffc028287810 */ /* 0x000fe20007ffe0ff */
[----:B------:R-:W-:-:S04]  /*3cc0*/  UIADD3 UR4, UPT, UPT, UR4, 0x40, URZ ;  /* 0x0000004004047890 */ /* 0x000fc8000fffe0ff */
[----:B-----5:R-:W-:Y:S01]  /*3cd0*/  UISETP.GE.AND UP0, UPT, UR4, UR8, UPT ;  /* 0x000000080400728c */ /* 0x020fe2000bf06270 */
[----:B------:R-:W-:Y:S08]  /*3ce0*/  BAR.SYNC.DEFER_BLOCKING 0x0 ;  /* 0x0000000000007b1d */ /* 0x000ff00000010000 */
[----:B------:R-:W-:Y:S05]  /*3cf0*/  BRA.U !UP0, `(.L_x_71) ;  /* 0xffffffd908307547 */ /* 0x000fea000b83ffff */
.L_x_35:
[----:B------:R-:W5:Y:S02]  /*3d00*/  LDC R0, c[0x0][0x3ac] ;  /* 0x0000eb00ff007b82 */ /* 0x000f640000000800 */
[----:B-----5:R-:W-:-:S04]  /*3d10*/  ISETP.GE.AND P0, PT, R0, 0x20, PT ;  /* 0x000000200000780c */ /* 0x020fc80003f06270 */
[----:B------:R-:W-:-:S13]  /*3d20*/  ISETP.GE.OR P0, PT, R46, R45, !P0 ;  /* 0x0000002d2e00720c */ /* 0x000fda0004706670 */
[----:B------:R-:W-:Y:S05]  /*3d30*/  @P0 EXIT ;  /* 0x000000000000094d */ /* 0x000fea0003800000 */
[----:B------:R-:W-:Y:S02]  /*3d40*/  LOP3.LUT R0, RZ, R46, RZ, 0x33, !PT ;  /* 0x0000002eff007212 */ /* 0x000fe400078e33ff */
[C---:B------:R-:W-:Y:S02]  /*3d50*/  LOP3.LUT R16, R44.reuse, 0x7, RZ, 0xc0, !PT ;  /* 0x000000072c107812 */ /* 0x040fe400078ec0ff */
[C---:B-12---:R-:W-:Y:S01]  /*3d60*/  IADD3 R14, PT, PT, R44.reuse, -0x1, RZ ;  /* 0xffffffff2c0e7810 */ /* 0x046fe20007ffe0ff */
[----:B------:R-:W-:Y:S01]  /*3d70*/  IMAD.IADD R0, R45, 0x1, R0 ;  /* 0x000000012d007824 */ /* 0x000fe200078e0200 */
[C---:B0--34-:R-:W-:Y:S02]  /*3d80*/  LOP3.LUT R17, R44.reuse, 0x3, RZ, 0xc0, !PT ;  /* 0x000000032c117812 */ /* 0x059fe400078ec0ff */
[----:B------:R-:W-:Y:S02]  /*3d90*/  LOP3.LUT R2, R44, 0x3fffff8, RZ, 0xc0, !PT ;  /* 0x03fffff82c027812 */ /* 0x000fe400078ec0ff */
[----:B------:R-:W-:-:S02]  /*3da0*/  MOV R4, RZ ;  /* 0x000000ff00047202 */ /* 0x000fc40000000f00 */
[----:B------:R-:W-:Y:S02]  /*3db0*/  IADD3 R18, PT, PT, R16, -0x1, RZ ;  /* 0xffffffff10127810 */ /* 0x000fe40007ffe0ff */
[----:B------:R-:W-:-:S07]  /*3dc0*/  SHF.R.U32.HI R5, RZ, 0x2, R0 ;  /* 0x00000002ff057819 */ /* 0x000fce0000011600 */
.L_x_128:
[----:B-----5:R-:W-:Y:S01]  /*3dd0*/  IMAD R3, R4, 0x4, R34 ;  /* 0x0000000404037824 */ /* 0x020fe200078e0222 */
[----:B0-----:R-:W0:Y:S01]  /*3de0*/  LDCU UR8, c[0x0][0x3ac] ;  /* 0x00007580ff0877ac */ /* 0x001e220008000800 */
[----:B-1----:R-:W1:Y:S04]  /*3df0*/  LDCU.64 UR4, c[0x0][0x398] ;  /* 0x00007300ff0477ac */ /* 0x002e680008000a00 */
[----:B------:R-:W5:Y:S01]  /*3e00*/  LDL R3, [R3] ;  /* 0x0000000003037983 */ /* 0x000f620000100800 */
[----:B------:R-:W-:Y:S01]  /*3e10*/  ISETP.GE.U32.AND P0, PT, R14, 0x7, PT ;  /* 0x000000070e00780c */ /* 0x000fe20003f06070 */
[----:B------:R-:W-:Y:S01]  /*3e20*/  BSSY.RECONVERGENT B3, `(.L_x_72) ;  /* 0x00000e6000037945 */ /* 0x000fe20003800200 */
[----:B---3--:R-:W-:Y:S01]  /*3e30*/  LEA R6, R35, R46, 0x6 ;  /* 0x0000002e23067211 */ /* 0x008fe200078e30ff */
[----:B------:R-:W-:-:S02]  /*3e40*/  HFMA2 R8, -RZ, RZ, 0, 0 ;  /* 0x00000000ff087431 */ /* 0x000fc400000001ff */
[----:B------:R-:W-:Y:S02]  /*3e50*/  IMAD R7, R4, 0x10, R15 ;  /* 0x0000001004077824 */ /* 0x000fe400078e020f */
[----:B0-----:R-:W-:-:S06]  /*3e60*/  IMAD R6, R6, UR8, R47 ;  /* 0x0000000806067c24 */ /* 0x001fcc000f8e022f */
[----:B-12---:R-:W-:Y:S05]  /*3e70*/  @!P0 BRA `(.L_x_73) ;  /* 0x0000000c00808947 */ /* 0x006fea0003800000 */
[----:B------:R-:W-:Y:S01]  /*3e80*/  BSSY.RECONVERGENT B2, `(.L_x_74) ;  /* 0x00000de000027945 */ /* 0x000fe20003800200 */
[----:B------:R-:W-:-:S07]  /*3e90*/  IMAD.MOV.U32 R9, RZ, RZ, RZ ;  /* 0x000000ffff097224 */ /* 0x000fce00078e00ff */
.L_x_100:
[----:B-----5:R-:W-:Y:S01]  /*3ea0*/  FSETP.GT.AND P0, PT, R3, RZ, PT ;  /* 0x000000ff0300720b */ /* 0x020fe20003f04000 */
[----:B------:R-:W-:Y:S01]  /*3eb0*/  BSSY.RECONVERGENT B4, `(.L_x_75) ;  /* 0x0000013000047945 */ /* 0x000fe20003800200 */
[----:B------:R-:W-:Y:S02]  /*3ec0*/  LEA R8, R9, R7, 0x2 ;  /* 0x0000000709087211 */ /* 0x000fe400078e10ff */
[----:B0-----:R-:W-:-:S09]  /*3ed0*/  MOV R0, RZ ;  /* 0x000000ff00007202 */ /* 0x001fd20000000f00 */
[----:B------:R-:W-:Y:S05]  /*3ee0*/  @!P0 BRA `(.L_x_76) ;  /* 0x00000000003c8947 */ /* 0x000fea0003800000 */
[----:B------:R-:W2:Y:S01]  /*3ef0*/  LDL R0, [R8] ;  /* 0x0000000008007983 */ /* 0x000ea20000100800 */
[----:B------:R-:W0:Y:S01]  /*3f00*/  MUFU.RCP R10, R3 ;  /* 0x00000003000a7308 */ /* 0x000e220000001000 */
[----:B------:R-:W-:Y:S01]  /*3f10*/  BSSY.RECONVERGENT B5, `(.L_x_77) ;  /* 0x000000b000057945 */ /* 0x000fe20003800200 */
[----:B0-----:R-:W-:-:S04]  /*3f20*/  FFMA R11, -R3, R10, 1 ;  /* 0x3f800000030b7423 */ /* 0x001fc8000000010a */
[----:B------:R-:W-:Y:S02]  /*3f30*/  FFMA R11, R10, R11, R10 ;  /* 0x0000000b0a0b7223 */ /* 0x000fe4000000000a */
[----:B--2---:R-:W0:Y:S02]  /*3f40*/  FCHK P0, R0, R3 ;  /* 0x0000000300007302 */ /* 0x004e240000000000 */
[----:B------:R-:W-:-:S04]  /*3f50*/  FFMA R10, R0, R11, RZ ;  /* 0x0000000b000a7223 */ /* 0x000fc800000000ff */
[----:B------:R-:W-:-:S04]  /*3f60*/  FFMA R12, -R3, R10, R0 ;  /* 0x0000000a030c7223 */ /* 0x000fc80000000100 */
[----:B------:R-:W-:Y:S01]  /*3f70*/  FFMA R10, R11, R12, R10 ;  /* 0x0000000c0b0a7223 */ /* 0x000fe2000000000a */
[----:B0-----:R-:W-:Y:S06]  /*3f80*/  @!P0 BRA `(.L_x_78) ;  /* 0x00000000000c8947 */ /* 0x001fec0003800000 */
[----:B------:R-:W-:-:S07]  /*3f90*/  MOV R12, 0x3fb0 ;  /* 0x00003fb0000c7802 */ /* 0x000fce0000000f00 */
[----:B------:R-:W-:Y:S05]  /*3fa0*/  CALL.REL.NOINC `($__internal_0_$__cuda_sm3x_div_rn_noftz_f32_slowpath) ;  /* 0x0000002400487944 */ /* 0x000fea0003c00000 */
[----:B------:R-:W-:-:S07]  /*3fb0*/  IMAD.MOV.U32 R10, RZ, RZ, R0 ;  /* 0x000000ffff0a7224 */ /* 0x000fce00078e0000 */
.L_x_78:
[----:B------:R-:W-:Y:S05]  /*3fc0*/  BSYNC.RECONVERGENT B5 ;  /* 0x0000000000057941 */ /* 0x000fea0003800200 */
.L_x_77:
[----:B------:R-:W-:-:S07]  /*3fd0*/  MOV R0, R10 ;  /* 0x0000000a00007202 */ /* 0x000fce0000000f00 */
.L_x_76:
[----:B------:R-:W-:Y:S05]  /*3fe0*/  BSYNC.RECONVERGENT B4 ;  /* 0x0000000000047941 */ /* 0x000fea0003800200 */
.L_x_75:
[----:B------:R-:W-:Y:S01]  /*3ff0*/  LEA R10, R9, R6, 0x5 ;  /* 0x00000006090a7211 */ /* 0x000fe200078e28ff */
[----:B------:R-:W-:Y:S01]  /*4000*/  BSSY.RECONVERGENT B4, `(.L_x_79) ;  /* 0x0000019000047945 */ /* 0x000fe20003800200 */
[----:B------:R-:W-:Y:S02]  /*4010*/  F2FP.F16.F32.PACK_AB R0, RZ, R0 ;  /* 0x00000000ff00723e */ /* 0x000fe400000000ff */
[----:B------:R-:W-:-:S04]  /*4020*/  IADD3 R11, P0, PT, R10, R56, RZ ;  /* 0x000000380a0b7210 */ /* 0x000fc80007f1e0ff */
[----:B------:R-:W-:Y:S02]  /*4030*/  LEA.HI.X.SX32 R20, R10, R33, 0x1, P0 ;  /* 0x000000210a147211 */ /* 0x000fe400000f0eff */
[----:B------:R-:W-:-:S04]  /*4040*/  LEA R12, P0, R11, UR4, 0x1 ;  /* 0x000000040b0c7c11 */ /* 0x000fc8000f8008ff */
[----:B------:R-:W-:Y:S02]  /*4050*/  LEA.HI.X R13, R11, UR5, R20, 0x1, P0 ;  /* 0x000000050b0d7c11 */ /* 0x000fe400080f0c14 */
[----:B------:R-:W-:Y:S01]  /*4060*/  PRMT R11, R0, 0x7610, R11 ;  /* 0x00007610000b7816 */ /* 0x000fe2000000000b */
[----:B------:R-:W-:Y:S01]  /*4070*/  IMAD.MOV.U32 R0, RZ, RZ, RZ ;  /* 0x000000ffff007224 */ /* 0x000fe200078e00ff */
[----:B------:R-:W-:-:S03]  /*4080*/  FSETP.GT.AND P0, PT, R3, RZ, PT ;  /* 0x000000ff0300720b */ /* 0x000fc60003f04000 */
[----:B------:R0:W-:Y:S10]  /*4090*/  STG.E.U16 desc[UR6][R12.64], R11 ;  /* 0x0000000b0c007986 */ /* 0x0001f4000c101506 */
[----:B------:R-:W-:Y:S05]  /*40a0*/  @!P0 BRA `(.L_x_80) ;  /* 0x0000000000388947 */ /* 0x000fea0003800000 */
[----:B------:R-:W2:Y:S01]  /*40b0*/  LDL R20, [R8+0x4] ;  /* 0x0000040008147983 */ /* 0x000ea20000100800 */
        /* <DEDUP_REMOVED lines=9> */
[----:B------:R-:W-:Y:S02]  /*4150*/  MOV R0, R20 ;  /* 0x0000001400007202 */ /* 0x000fe40000000f00 */
[----:B------:R-:W-:-:S07]  /*4160*/  MOV R12, 0x4180 ;  /* 0x00004180000c7802 */ /* 0x000fce0000000f00 */
[----:B------:R-:W-:Y:S05]  /*4170*/  CALL.REL.NOINC `($__internal_0_$__cuda_sm3x_div_rn_noftz_f32_slowpath) ;  /* 0x0000002000d47944 */ /* 0x000fea0003c00000 */
.L_x_81:
[----:B------:R-:W-:Y:S05]  /*4180*/  BSYNC.RECONVERGENT B5 ;  /* 0x0000000000057941 */ /* 0x000fea0003800200 */
.L_x_80:
[----:B------:R-:W-:Y:S05]  /*4190*/  BSYNC.RECONVERGENT B4 ;  /* 0x0000000000047941 */ /* 0x000fea0003800200 */
.L_x_79:
[----:B0-----:R-:W-:Y:S01]  /*41a0*/  IADD3 R11, PT, PT, R10, 0x20, RZ ;  /* 0x000000200a0b7810 */ /* 0x001fe20007ffe0ff */
[----:B------:R-:W-:Y:S01]  /*41b0*/  BSSY.RECONVERGENT B4, `(.L_x_82) ;  /* 0x0000019000047945 */ /* 0x000fe20003800200 */
[----:B------:R-:W-:Y:S02]  /*41c0*/  F2FP.F16.F32.PACK_AB R0, RZ, R0 ;  /* 0x00000000ff00723e */ /* 0x000fe400000000ff */
[----:B------:R-:W-:-:S04]  /*41d0*/  IADD3 R13, P0, PT, R11, R56, RZ ;  /* 0x000000380b0d7210 */ /* 0x000fc80007f1e0ff */
[----:B------:R-:W-:Y:S02]  /*41e0*/  LEA.HI.X.SX32 R20, R11, R33, 0x1, P0 ;  /* 0x000000210b147211 */ /* 0x000fe400000f0eff */
[C---:B------:R-:W-:Y:S02]  /*41f0*/  LEA R12, P0, R13.reuse, UR4, 0x1 ;  /* 0x000000040d0c7c11 */ /* 0x040fe4000f8008ff */
[----:B------:R-:W-:Y:S01]  /*4200*/  PRMT R11, R0, 0x7610, R11 ;  /* 0x00007610000b7816 */ /* 0x000fe2000000000b */
[----:B------:R-:W-:Y:S01]  /*4210*/  IMAD.MOV.U32 R0, RZ, RZ, RZ ;  /* 0x000000ffff007224 */ /* 0x000fe200078e00ff */
[----:B------:R-:W-:Y:S02]  /*4220*/  LEA.HI.X R13, R13, UR5, R20, 0x1, P0 ;  /* 0x000000050d0d7c11 */ /* 0x000fe400080f0c14 */
        /* <DEDUP_REMOVED lines=16> */
.L_x_84:
[----:B------:R-:W-:Y:S05]  /*4330*/  BSYNC.RECONVERGENT B5 ;  /* 0x0000000000057941 */ /* 0x000fea0003800200 */
.L_x_83:
[----:B------:R-:W-:Y:S05]  /*4340*/  BSYNC.RECONVERGENT B4 ;  /* 0x0000000000047941 */ /* 0x000fea0003800200 */
.L_x_82:
        /* <DEDUP_REMOVED lines=25> */
.L_x_87:
[----:B------:R-:W-:Y:S05]  /*44e0*/  BSYNC.RECONVERGENT B5 ;  /* 0x0000000000057941 */ /* 0x000fea0003800200 */
.L_x_86:
[----:B------:R-:W-:Y:S05]  /*44f0*/  BSYNC.RECONVERGENT B4 ;  /* 0x0000000000047941 */ /* 0x000fea0003800200 */
.L_x_85:
        /* <DEDUP_REMOVED lines=25> */
.L_x_90:
[----:B------:R-:W-:Y:S05]  /*4690*/  BSYNC.RECONVERGENT B5 ;  /* 0x0000000000057941 */ /* 0x000fea0003800200 */
.L_x_89:
[----:B------:R-:W-:Y:S05]  /*46a0*/  BSYNC.RECONVERGENT B4 ;  /* 0x0000000000047941 */ /* 0x000fea0003800200 */
.L_x_88:
        /* <DEDUP_REMOVED lines=25> */
.L_x_93:
[----:B------:R-:W-:Y:S05]  /*4840*/  BSYNC.RECONVERGENT B5 ;  /* 0x0000000000057941 */ /* 0x000fea0003800200 */
.L_x_92:
[----:B------:R-:W-:Y:S05]  /*4850*/  BSYNC.RECONVERGENT B4 ;  /* 0x0000000000047941 */ /* 0x000fea0003800200 */
.L_x_91:
        /* <DEDUP_REMOVED lines=25> */
.L_x_96:
[----:B------:R-:W-:Y:S05]  /*49f0*/  BSYNC.RECONVERGENT B5 ;  /* 0x0000000000057941 */ /* 0x000fea0003800200 */
.L_x_95:
[----:B------:R-:W-:Y:S05]  /*4a00*/  BSYNC.RECONVERGENT B4 ;  /* 0x0000000000047941 */ /* 0x000fea0003800200 */
.L_x_94:
        /* <DEDUP_REMOVED lines=25> */
.L_x_99:
[----:B------:R-:W-:Y:S05]  /*4ba0*/  BSYNC.RECONVERGENT B5 ;  /* 0x0000000000057941 */ /* 0x000fea0003800200 */
.L_x_98:
[----:B------:R-:W-:Y:S05]  /*4bb0*/  BSYNC.RECONVERGENT B4 ;  /* 0x0000000000047941 */ /* 0x000fea0003800200 */
.L_x_97:
[----:B------:R-:W-:Y:S01]  /*4bc0*/  IADD3 R10, PT, PT, R10, 0xe0, RZ ;  /* 0x000000e00a0a7810 */ /* 0x000fe20007ffe0ff */
[----:B------:R-:W-:Y:S01]  /*4bd0*/  VIADD R9, R9, 0x8 ;  /* 0x0000000809097836 */ /* 0x000fe20000000000 */
[----:B------:R-:W-:Y:S02]  /*4be0*/  F2FP.F16.F32.PACK_AB R0, RZ, R0 ;  /* 0x00000000ff00723e */ /* 0x000fe400000000ff */
[----:B------:R-:W-:-:S04]  /*4bf0*/  IADD3 R8, P0, PT, R10, R56, RZ ;  /* 0x000000380a087210 */ /* 0x000fc80007f1e0ff */
[----:B0-----:R-:W-:Y:S02]  /*4c00*/  LEA.HI.X.SX32 R11, R10, R33, 0x1, P0 ;  /* 0x000000210a0b7211 */ /* 0x001fe400000f0eff */
[----:B------:R-:W-:-:S04]  /*4c10*/  LEA R10, P0, R8, UR4, 0x1 ;  /* 0x00000004080a7c11 */ /* 0x000fc8000f8008ff */
[----:B------:R-:W-:Y:S02]  /*4c20*/  LEA.HI.X R11, R8, UR5, R11, 0x1, P0 ;  /* 0x00000005080b7c11 */ /* 0x000fe400080f0c0b */
[----:B------:R-:W-:-:S03]  /*4c30*/  ISETP.NE.AND P0, PT, R9, R2, PT ;  /* 0x000000020900720c */ /* 0x000fc60003f05270 */
[----:B------:R0:W-:Y:S10]  /*4c40*/  STG.E.U16 desc[UR6][R10.64], R0 ;  /* 0x000000000a007986 */ /* 0x0001f4000c101506 */
[----:B------:R-:W-:Y:S05]  /*4c50*/  @P0 BRA `(.L_x_100) ;  /* 0xfffffff000900947 */ /* 0x000fea000383ffff */
[----:B------:R-:W-:Y:S05]  /*4c60*/  BSYNC.RECONVERGENT B2 ;  /* 0x0000000000027941 */ /* 0x000fea0003800200 */
.L_x_74:
[----:B------:R-:W-:-:S07]  /*4c70*/  MOV R8, R2 ;  /* 0x0000000200087202 */ /* 0x000fce0000000f00 */
.L_x_73:
[----:B------:R-:W-:Y:S05]  /*4c80*/  BSYNC.RECONVERGENT B3 ;  /* 0x0000000000037941 */ /* 0x000fea0003800200 */
.L_x_72:
[----:B------:R-:W-:Y:S01]  /*4c90*/  ISETP.NE.AND P0, PT, R16, RZ, PT ;  /* 0x000000ff1000720c */ /* 0x000fe20003f05270 */
[----:B------:R-:W-:-:S12]  /*4ca0*/  BSSY.RECONVERGENT B2, `(.L_x_101) ;  /* 0x00000d4000027945 */ /* 0x000fd80003800200 */
[----:B------:R-:W-:Y:S05]  /*4cb0*/  @!P0 BRA `(.L_x_102) ;  /* 0x0000000c00488947 */ /* 0x000fea0003800000 */
[----:B------:R-:W-:Y:S01]  /*4cc0*/  ISETP.GE.U32.AND P0, PT, R18, 0x3, PT ;  /* 0x000000031200780c */ /* 0x000fe20003f06070 */
[----:B------:R-:W-:-:S12]  /*4cd0*/  BSSY.RECONVERGENT B3, `(.L_x_103) ;  /* 0x0000073000037945 */ /* 0x000fd80003800200 */
[----:B------:R-:W-:Y:S05]  /*4ce0*/  @!P0 BRA `(.L_x_104) ;  /* 0x0000000400c48947 */ /* 0x000fea0003800000 */
[----:B-----5:R-:W-:Y:S01]  /*4cf0*/  FSETP.GT.AND P0, PT, R3, RZ, PT ;  /* 0x000000ff0300720b */ /* 0x020fe20003f04000 */
[----:B------:R-:W-:Y:S01]  /*4d00*/  BSSY.RECONVERGENT B4, `(.L_x_105) ;  /* 0x0000012000047945 */ /* 0x000fe20003800200 */
[----:B------:R-:W-:Y:S01]  /*4d10*/  LEA R9, R8, R7, 0x2 ;  /* 0x0000000708097211 */ /* 0x000fe200078e10ff */
[----:B0-----:R-:W-:-:S10]  /*4d20*/  IMAD.MOV.U32 R0, RZ, RZ, RZ ;  /* 0x000000ffff007224 */ /* 0x001fd400078e00ff */
        /* <DEDUP_REMOVED lines=14> */
.L_x_107:
[----:B------:R-:W-:Y:S05]  /*4e10*/  BSYNC.RECONVERGENT B5 ;  /* 0x0000000000057941 */ /* 0x000fea0003800200 */
.L_x_106:
[----:B------:R-:W-:Y:S05]  /*4e20*/  BSYNC.RECONVERGENT B4 ;  /* 0x0000000000047941 */ /* 0x000fea0003800200 */
.L_x_105:
[----:B------:R-:W0:Y:S01]  /*4e30*/  LDCU.64 UR4, c[0x0][0x398] ;  /* 0x00007300ff0477ac */ /* 0x000e220008000a00 */
[----:B------:R-:W-:Y:S01]  /*4e40*/  LEA R10, R8, R6, 0x5 ;  /* 0x00000006080a7211 */ /* 0x000fe200078e28ff */
[----:B------:R-:W-:Y:S01]  /*4e50*/  BSSY.RECONVERGENT B4, `(.L_x_108) ;  /* 0x0000019000047945 */ /* 0x000fe20003800200 */
[----:B------:R-:W-:Y:S02]  /*4e60*/  F2FP.F16.F32.PACK_AB R0, RZ, R0 ;  /* 0x00000000ff00723e */ /* 0x000fe400000000ff */
[----:B------:R-:W-:-:S04]  /*4e70*/  IADD3 R11, P0, PT, R10, R56, RZ ;  /* 0x000000380a0b7210 */ /* 0x000fc80007f1e0ff */
[----:B------:R-:W-:Y:S02]  /*4e80*/  LEA.HI.X.SX32 R20, R10, R33, 0x1, P0 ;  /* 0x000000210a147211 */ /* 0x000fe400000f0eff */
[----:B0-----:R-:W-:-:S04]  /*4e90*/  LEA R12, P0, R11, UR4, 0x1 ;  /* 0x000000040b0c7c11 */ /* 0x001fc8000f8008ff */
        /* <DEDUP_REMOVED lines=19> */
.L_x_110:
[----:B------:R-:W-:Y:S05]  /*4fd0*/  BSYNC.RECONVERGENT B5 ;  /* 0x0000000000057941 */ /* 0x000fea0003800200 */
.L_x_109:
[----:B------:R-:W-:Y:S05]  /*4fe0*/  BSYNC.RECONVERGENT B4 ;  /* 0x0000000000047941 */ /* 0x000fea0003800200 */
.L_x_108:
[----:B------:R-:W1:Y:S01]  /*4ff0*/  LDCU.64 UR4, c[0x0][0x398] ;  /* 0x00007300ff0477ac */ /* 0x000e620008000a00 */
[----:B0-----:R-:W-:Y:S01]  /*5000*/  IADD3 R11, PT, PT, R10, 0x20, RZ ;  /* 0x000000200a0b7810 */ /* 0x001fe20007ffe0ff */
[----:B------:R-:W-:Y:S01]  /*5010*/  BSSY.RECONVERGENT B4, `(.L_x_111) ;  /* 0x0000019000047945 */ /* 0x000fe20003800200 */
[----:B------:R-:W-:Y:S02]  /*5020*/  F2FP.F16.F32.PACK_AB R0, RZ, R0 ;  /* 0x00000000ff00723e */ /* 0x000fe400000000ff */
[----:B------:R-:W-:-:S04]  /*5030*/  IADD3 R13, P0, PT, R11, R56, RZ ;  /* 0x000000380b0d7210 */ /* 0x000fc80007f1e0ff */
[----:B------:R-:W-:Y:S02]  /*5040*/  LEA.HI.X.SX32 R20, R11, R33, 0x1, P0 ;  /* 0x000000210b147211 */ /* 0x000fe400000f0eff */
[----:B------:R-:W-:Y:S01]  /*5050*/  PRMT R11, R0, 0x7610, R11 ;  /* 0x00007610000b7816 */ /* 0x000fe2000000000b */
[----:B------:R-:W-:Y:S01]  /*5060*/  IMAD.MOV.U32 R0, RZ, RZ, RZ ;  /* 0x000000ffff007224 */ /* 0x000fe200078e00ff */
[----:B-1----:R-:W-:-:S04]  /*5070*/  LEA R12, P0, R13, UR4, 0x1 ;  /* 0x000000040d0c7c11 */ /* 0x002fc8000f8008ff */
        /* <DEDUP_REMOVED lines=17> */
.L_x_113:
[----:B------:R-:W-:Y:S05]  /*5190*/  BSYNC.RECONVERGENT B5 ;  /* 0x0000000000057941 */ /* 0x000fea0003800200 */
.L_x_112:
[----:B------:R-:W-:Y:S05]  /*51a0*/  BSYNC.RECONVERGENT B4 ;  /* 0x0000000000047941 */ /* 0x000fea0003800200 */
.L_x_111:
        /* <DEDUP_REMOVED lines=26> */
.L_x_116:
[----:B------:R-:W-:Y:S05]  /*5350*/  BSYNC.RECONVERGENT B5 ;  /* 0x0000000000057941 */ /* 0x000fea0003800200 */
.L_x_115:
[----:B------:R-:W-:Y:S05]  /*5360*/  BSYNC.RECONVERGENT B4 ;  /* 0x0000000000047941 */ /* 0x000fea0003800200 */
.L_x_114:
[----:B------:R-:W1:Y:S01]  /*5370*/  LDCU.64 UR4, c[0x0][0x398] ;  /* 0x00007300ff0477ac */ /* 0x000e620008000a00 */
[----:B------:R-:W-:Y:S01]  /*5380*/  IADD3 R10, PT, PT, R10, 0x60, RZ ;  /* 0x000000600a0a7810 */ /* 0x000fe20007ffe0ff */
[----:B------:R-:W-:Y:S01]  /*5390*/  VIADD R8, R8, 0x4 ;  /* 0x0000000408087836 */ /* 0x000fe20000000000 */
[----:B------:R-:W-:Y:S02]  /*53a0*/  F2FP.F16.F32.PACK_AB R0, RZ, R0 ;  /* 0x00000000ff00723e */ /* 0x000fe400000000ff */
[----:B------:R-:W-:-:S04]  /*53b0*/  IADD3 R9, P0, PT, R10, R56, RZ ;  /* 0x000000380a097210 */ /* 0x000fc80007f1e0ff */
[----:B0-----:R-:W-:Y:S02]  /*53c0*/  LEA.HI.X.SX32 R12, R10, R33, 0x1, P0 ;  /* 0x000000210a0c7211 */ /* 0x001fe400000f0eff */
[----:B-1----:R-:W-:-:S04]  /*53d0*/  LEA R10, P0, R9, UR4, 0x1 ;  /* 0x00000004090a7c11 */ /* 0x002fc8000f8008ff */
[----:B------:R-:W-:-:S05]  /*53e0*/  LEA.HI.X R11, R9, UR5, R12, 0x1, P0 ;  /* 0x00000005090b7c11 */ /* 0x000fca00080f0c0c */
[----:B------:R1:W-:Y:S04]  /*53f0*/  STG.E.U16 desc[UR6][R10.64], R0 ;  /* 0x000000000a007986 */ /* 0x0003e8000c101506 */
.L_x_104:
[----:B------:R-:W-:Y:S05]  /*5400*/  BSYNC.RECONVERGENT B3 ;  /* 0x0000000000037941 */ /* 0x000fea0003800200 */
.L_x_103:
[----:B------:R-:W-:-:S13]  /*5410*/  ISETP.NE.AND P0, PT, R17, RZ, PT ;  /* 0x000000ff1100720c */ /* 0x000fda0003f05270 */
[----:B------:R-:W-:Y:S05]  /*5420*/  @!P0 BRA `(.L_x_102) ;  /* 0x00000004006c8947 */ /* 0x000fea0003800000 */
[----:B------:R-:W-:Y:S01]  /*5430*/  ISETP.NE.AND P0, PT, R17, 0x1, PT ;  /* 0x000000011100780c */ /* 0x000fe20003f05270 */
[----:B------:R-:W-:-:S12]  /*5440*/  BSSY.RECONVERGENT B3, `(.L_x_117) ;  /* 0x000003b000037945 */ /* 0x000fd80003800200 */
[----:B------:R-:W-:Y:S05]  /*5450*/  @!P0 BRA `(.L_x_118) ;  /* 0x0000000000e48947 */ /* 0x000fea0003800000 */
[----:B-----5:R-:W-:Y:S01]  /*5460*/  FSETP.GT.AND P0, PT, R3, RZ, PT ;  /* 0x000000ff0300720b */ /* 0x020fe20003f04000 */
[----:B------:R-:W-:Y:S01]  /*5470*/  BSSY.RECONVERGENT B4, `(.L_x_119) ;  /* 0x0000012000047945 */ /* 0x000fe20003800200 */
[----:B01----:R-:W-:Y:S01]  /*5480*/  HFMA2 R0, -RZ, RZ, 0, 0 ;  /* 0x00000000ff007431 */ /* 0x003fe200000001ff */
[----:B------:R-:W-:-:S10]  /*5490*/  LEA R9, R8, R7, 0x2 ;  /* 0x0000000708097211 */ /* 0x000fd400078e10ff */
        /* <DEDUP_REMOVED lines=11> */
[----:B------:R-:W-:Y:S01]  /*5550*/  IMAD.MOV.U32 R0, RZ, RZ, R12 ;  /* 0x000000ffff007224 */ /* 0x000fe200078e000c */
[----:B------:R-:W-:-:S07]  /*5560*/  MOV R12, 0x5580 ;  /* 0x00005580000c7802 */ /* 0x000fce0000000f00 */
[----:B------:R-:W-:Y:S05]  /*5570*/  CALL.REL.NOINC `($__internal_0_$__cuda_sm3x_div_rn_noftz_f32_slowpath) ;  /* 0x0000000c00d47944 */ /* 0x000fea0003c00000 */
.L_x_121:
[----:B------:R-:W-:Y:S05]  /*5580*/  BSYNC.RECONVERGENT B5 ;  /* 0x0000000000057941 */ /* 0x000fea0003800200 */
.L_x_120:
[----:B------:R-:W-:Y:S05]  /*5590*/  BSYNC.RECONVERGENT B4 ;  /* 0x0000000000047941 */ /* 0x000fea0003800200 */
.L_x_119:
        /* <DEDUP_REMOVED lines=8> */
[----:B------:R-:W-:Y:S02]  /*5620*/  PRMT R11, R0, 0x7610, R11 ;  /* 0x00007610000b7816 */ /* 0x000fe4000000000b */
[----:B------:R-:W-:Y:S02]  /*5630*/  FSETP.GT.AND P0, PT, R3, RZ, PT ;  /* 0x000000ff0300720b */ /* 0x000fe40003f04000 */
[----:B------:R-:W-:Y:S01]  /*5640*/  MOV R0, RZ ;  /* 0x000000ff00007202 */ /* 0x000fe20000000f00 */
        /* <DEDUP_REMOVED lines=15> */
.L_x_124:
[----:B------:R-:W-:Y:S05]  /*5740*/  BSYNC.RECONVERGENT B5 ;  /* 0x0000000000057941 */ /* 0x000fea0003800200 */
.L_x_123:
[----:B------:R-:W-:Y:S05]  /*5750*/  BSYNC.RECONVERGENT B4 ;  /* 0x0000000000047941 */ /* 0x000fea0003800200 */
.L_x_122:
[----:B------:R-:W1:Y:S01]  /*5760*/  LDCU.64 UR4, c[0x0][0x398] ;  /* 0x00007300ff0477ac */ /* 0x000e620008000a00 */
[----:B------:R-:W-:Y:S02]  /*5770*/  IADD3 R10, PT, PT, R10, 0x20, RZ ;  /* 0x000000200a0a7810 */ /* 0x000fe40007ffe0ff */
[----:B------:R-:W-:Y:S02]  /*5780*/  F2FP.F16.F32.PACK_AB R0, RZ, R0 ;  /* 0x00000000ff00723e */ /* 0x000fe400000000ff */
[----:B------:R-:W-:Y:S02]  /*5790*/  IADD3 R9, P0, PT, R10, R56, RZ ;  /* 0x000000380a097210 */ /* 0x000fe40007f1e0ff */
[----:B------:R-:W-:Y:S02]  /*57a0*/  IADD3 R8, PT, PT, R8, 0x2, RZ ;  /* 0x0000000208087810 */ /* 0x000fe40007ffe0ff */
[----:B0-----:R-:W-:Y:S02]  /*57b0*/  LEA.HI.X.SX32 R12, R10, R33, 0x1, P0 ;  /* 0x000000210a0c7211 */ /* 0x001fe400000f0eff */
[----:B-1----:R-:W-:-:S04]  /*57c0*/  LEA R10, P0, R9, UR4, 0x1 ;  /* 0x00000004090a7c11 */ /* 0x002fc8000f8008ff */
[----:B------:R-:W-:-:S05]  /*57d0*/  LEA.HI.X R11, R9, UR5, R12, 0x1, P0 ;  /* 0x00000005090b7c11 */ /* 0x000fca00080f0c0c */
[----:B------:R2:W-:Y:S04]  /*57e0*/  STG.E.U16 desc[UR6][R10.64], R0 ;  /* 0x000000000a007986 */ /* 0x0005e8000c101506 */
.L_x_118:
[----:B------:R-:W-:Y:S05]  /*57f0*/  BSYNC.RECONVERGENT B3 ;  /* 0x0000000000037941 */ /* 0x000fea0003800200 */
.L_x_117:
[----:B------:R-:W-:-:S13]  /*5800*/  LOP3.LUT P0, RZ, R44, 0x1, RZ, 0xc0, !PT ;  /* 0x000000012cff7812 */ /* 0x000fda000780c0ff */
[----:B------:R-:W-:Y:S05]  /*5810*/  @!P0 BRA `(.L_x_102) ;  /* 0x0000000000708947 */ /* 0x000fea0003800000 */
[----:B-----5:R-:W-:Y:S01]  /*5820*/  FSETP.GT.AND P0, PT, R3, RZ, PT ;  /* 0x000000ff0300720b */ /* 0x020fe20003f04000 */
[----:B------:R-:W-:Y:S01]  /*5830*/  BSSY.RECONVERGENT B3, `(.L_x_125) ;  /* 0x0000012000037945 */ /* 0x000fe20003800200 */
[----:B012---:R-:W-:-:S11]  /*5840*/  IMAD.MOV.U32 R0, RZ, RZ, RZ ;  /* 0x000000ffff007224 */ /* 0x007fd600078e00ff */
[----:B------:R-:W-:Y:S05]  /*5850*/  @!P0 BRA `(.L_x_126) ;  /* 0x00000000003c8947 */ /* 0x000fea0003800000 */
[----:B------:R-:W-:-:S05]  /*5860*/  LEA R7, R8, R7, 0x2 ;  /* 0x0000000708077211 */ /* 0x000fca00078e10ff */
        /* <DEDUP_REMOVED lines=13> */
.L_x_127:
[----:B------:R-:W-:Y:S05]  /*5940*/  BSYNC.RECONVERGENT B4 ;  /* 0x0000000000047941 */ /* 0x000fea0003800200 */
.L_x_126:
[----:B------:R-:W-:Y:S05]  /*5950*/  BSYNC.RECONVERGENT B3 ;  /* 0x0000000000037941 */ /* 0x000fea0003800200 */
.L_x_125:
[----:B------:R-:W0:Y:S01]  /*5960*/  LDCU.64 UR4, c[0x0][0x398] ;  /* 0x00007300ff0477ac */ /* 0x000e220008000a00 */
[----:B------:R-:W-:Y:S01]  /*5970*/  IMAD R6, R8, 0x20, R6 ;  /* 0x0000002008067824 */ /* 0x000fe200078e0206 */
[----:B------:R-:W-:-:S04]  /*5980*/  F2FP.F16.F32.PACK_AB R0, RZ, R0 ;  /* 0x00000000ff00723e */ /* 0x000fc800000000ff */
[----:B------:R-:W-:-:S04]  /*5990*/  IADD3 R3, P0, PT, R6, R56, RZ ;  /* 0x0000003806037210 */ /* 0x000fc80007f1e0ff */
[----:B------:R-:W-:Y:S02]  /*59a0*/  LEA.HI.X.SX32 R8, R6, R33, 0x1, P0 ;  /* 0x0000002106087211 */ /* 0x000fe400000f0eff */
[----:B0-----:R-:W-:-:S04]  /*59b0*/  LEA R6, P0, R3, UR4, 0x1 ;  /* 0x0000000403067c11 */ /* 0x001fc8000f8008ff */
[----:B------:R-:W-:-:S05]  /*59c0*/  LEA.HI.X R7, R3, UR5, R8, 0x1, P0 ;  /* 0x0000000503077c11 */ /* 0x000fca00080f0c08 */
[----:B------:R3:W-:Y:S04]  /*59d0*/  STG.E.U16 desc[UR6][R6.64], R0 ;  /* 0x0000000006007986 */ /* 0x0007e8000c101506 */
.L_x_102:
[----:B------:R-:W-:Y:S05]  /*59e0*/  BSYNC.RECONVERGENT B2 ;  /* 0x0000000000027941 */ /* 0x000fea0003800200 */
.L_x_101:
[C---:B------:R-:W-:Y:S02]  /*59f0*/  ISETP.NE.AND P0, PT, R4.reuse, R5, PT ;  /* 0x000000050400720c */ /* 0x040fe40003f05270 */
[----:B------:R-:W-:-:S11]  /*5a00*/  IADD3 R4, PT, PT, R4, 0x1, RZ ;  /* 0x0000000104047810 */ /* 0x000fd60007ffe0ff */
[----:B------:R-:W-:Y:S05]  /*5a10*/  @!P0 EXIT ;  /* 0x000000000000894d */ /* 0x000fea0003800000 */
[----:B------:R-:W-:Y:S01]  /*5a20*/  IADD3 R46, PT, PT, R46, 0x4, RZ ;  /* 0x000000042e2e7810 */ /* 0x000fe20007ffe0ff */
[----:B------:R-:W-:Y:S06]  /*5a30*/  BRA `(.L_x_128) ;  /* 0xffffffe000e47947 */ /* 0x000fec000383ffff */
.L_x_52:
[----:B------:R-:W-:Y:S01]  /*5a40*/  HFMA2 R25, -RZ, RZ, 0, 1.847743988037109375e-06 ;  /* 0x0000001fff197431 */ /* 0x000fe200000001ff */
[----:B------:R-:W-:Y:S01]  /*5a50*/  BSSY B1, `(.L_x_129) ;  /* 0x0000006000017945 */ /* 0x000fe20003800000 */
[----:B------:R-:W-:Y:S01]  /*5a60*/  IMAD.MOV.U32 R24, RZ, RZ, 0x10 ;  /* 0x00000010ff187424 */ /* 0x000fe200078e00ff */
[----:B------:R-:W-:-:S07]  /*5a70*/  MOV R18, 0xffffffff ;  /* 0xffffffff00127802 */ /* 0x000fce0000000f00 */
[----:B------:R-:W-:Y:S05]  /*5a80*/  WARPSYNC.COLLECTIVE R18, `(.L_x_130) ;  /* 0x0000000012087348 */ /* 0x000fea0003c00000 */
[----:B------:R0:W1:Y:S02]  /*5a90*/  SHFL.BFLY P0, R26, R49, R24, R25 ;  /* 0x0c000018311a7389 */ /* 0x0000640000000019 */
[----:B01----:R-:W-:Y:S05]  /*5aa0*/  ENDCOLLECTIVE ;  /* 0x000000000000791b */ /* 0x003fea0003800000 */
.L_x_130:
[----:B------:R-:W-:Y:S05]  /*5ab0*/  BSYNC B1 ;  /* 0x0000000000017941 */ /* 0x000fea0003800000 */
.L_x_129:
[----:B------:R-:W-:Y:S01]  /*5ac0*/  FADD R16, R26, R49 ;  /* 0x000000311a107221 */ /* 0x000fe20000000000 */
[----:B------:R-:W-:Y:S01]  /*5ad0*/  HFMA2 R24, -RZ, RZ, 0, 4.76837158203125e-07 ;  /* 0x00000008ff187431 */ /* 0x000fe200000001ff */
[----:B------:R-:W-:Y:S01]  /*5ae0*/  MOV R25, 0x1f ;  /* 0x0000001f00197802 */ /* 0x000fe20000000f00 */
[----:B------:R-:W-:Y:S02]  /*5af0*/  IMAD.MOV.U32 R18, RZ, RZ, -0x1 ;  /* 0xffffffffff127424 */ /* 0x000fe400078e00ff */
[----:B------:R-:W-:-:S07]  /*5b00*/  IMAD.MOV.U32 R49, RZ, RZ, R16 ;  /* 0x000000ffff317224 */ /* 0x000fce00078e0010 */
[----:B------:R-:W-:Y:S05]  /*5b10*/  WARPSYNC.COLLECTIVE R18, `(.L_x_131) ;  /* 0x0000000012087348 */ /* 0x000fea0003c00000 */
[----:B------:R0:W1:Y:S02]  /*5b20*/  SHFL.BFLY P0, R26, R49, R24, R25 ;  /* 0x0c000018311a7389 */ /* 0x0000640000000019 */
[----:B01----:R-:W-:Y:S05]  /*5b30*/  ENDCOLLECTIVE ;  /* 0x000000000000791b */ /* 0x003fea0003800000 */
.L_x_131:
[----:B------:R-:W-:Y:S02]  /*5b40*/  HFMA2 R24, -RZ, RZ, 0, 2.384185791015625e-07 ;  /* 0x00000004ff187431 */ /* 0x000fe400000001ff */
[----:B------:R-:W-:-:S05]  /*5b50*/  FADD R19, R16, R26 ;  /* 0x0000001a10137221 */ /* 0x000fca0000000000 */
[----:B------:R-:W-:-:S07]  /*5b60*/  MOV R49, R19 ;  /* 0x0000001300317202 */ /* 0x000fce0000000f00 */
[----:B------:R-:W-:Y:S05]  /*5b70*/  WARPSYNC.COLLECTIVE R18, `(.L_x_132) ;  /* 0x0000000012087348 */ /* 0x000fea0003c00000 */
[----:B------:R0:W1:Y:S02]  /*5b80*/  SHFL.BFLY P0, R26, R49, R24, R25 ;  /* 0x0c000018311a7389 */ /* 0x0000640000000019 */
[----:B01----:R-:W-:Y:S05]  /*5b90*/  ENDCOLLECTIVE ;  /* 0x000000000000791b */ /* 0x003fea0003800000 */
.L_x_132:
[----:B------:R-:W-:Y:S01]  /*5ba0*/  MOV R24, 0x2 ;  /* 0x0000000200187802 */ /* 0x000fe20000000f00 */
[----:B------:R-:W-:-:S04]  /*5bb0*/  FADD R20, R19, R26 ;  /* 0x0000001a13147221 */ /* 0x000fc80000000000 */
[----:B------:R-:W-:-:S07]  /*5bc0*/  IMAD.MOV.U32 R49, RZ, RZ, R20 ;  /* 0x000000ffff317224 */ /* 0x000fce00078e0014 */
[----:B------:R-:W-:Y:S05]  /*5bd0*/  WARPSYNC.COLLECTIVE R18, `(.L_x_133) ;  /* 0x0000000012087348 */ /* 0x000fea0003c00000 */
[----:B------:R0:W1:Y:S02]  /*5be0*/  SHFL.BFLY P0, R26, R49, R24, R25 ;  /* 0x0c000018311a7389 */ /* 0x0000640000000019 */
[----:B01----:R-:W-:Y:S05]  /*5bf0*/  ENDCOLLECTIVE ;  /* 0x000000000000791b */ /* 0x003fea0003800000 */
.L_x_133:
[----:B------:R-:W-:Y:S02]  /*5c00*/  IMAD.MOV.U32 R24, RZ, RZ, 0x1 ;  /* 0x00000001ff187424 */ /* 0x000fe400078e00ff */
[----:B------:R-:W-:-:S05]  /*5c10*/  FADD R21, R20, R26 ;  /* 0x0000001a14157221 */ /* 0x000fca0000000000 */
[----:B------:R-:W-:-:S07]  /*5c20*/  MOV R49, R21 ;  /* 0x0000001500317202 */ /* 0x000fce0000000f00 */
[----:B------:R-:W-:Y:S05]  /*5c30*/  WARPSYNC.COLLECTIVE R18, `(.L_x_134) ;  /* 0x0000000012087348 */ /* 0x000fea0003c00000 */
[----:B------:R0:W1:Y:S02]  /*5c40*/  SHFL.BFLY P0, R26, R49, R24, R25 ;  /* 0x0c000018311a7389 */ /* 0x0000640000000019 */
[----:B01----:R-:W-:Y:S05]  /*5c50*/  ENDCOLLECTIVE ;  /* 0x000000000000791b */ /* 0x003fea0003800000 */
.L_x_134:
[----:B------:R-:W-:Y:S05]  /*5c60*/  BRA `(.L_x_135) ;  /* 0xffffffc8000c7947 */ /* 0x000fea000383ffff */
.L_x_66:
[----:B------:R0:W5:Y:S04]  /*5c70*/  LDL R37, [R14] ;  /* 0x000000000e257983 */ /* 0x0001680000100800 */
[----:B------:R0:W5:Y:S01]  /*5c80*/  LDL R27, [R14+0x40] ;  /* 0x000040000e1b7983 */ /* 0x0001620000100800 */
[----:B------:R-:W-:Y:S01]  /*5c90*/  HFMA2 R49, -RZ, RZ, 0, 0 ;  /* 0x00000000ff317431 */ /* 0x000fe200000001ff */
[----:B------:R-:W-:Y:S01]  /*5ca0*/  BSSY B0, `(.L_x_136) ;  /* 0x0000007000007945 */ /* 0x000fe20003800000 */
[----:B------:R-:W-:Y:S01]  /*5cb0*/  MOV R24, 0x10 ;  /* 0x0000001000187802 */ /* 0x000fe20000000f00 */
[----:B------:R-:W-:Y:S01]  /*5cc0*/  IMAD.MOV.U32 R25, RZ, RZ, 0x1f ;  /* 0x0000001fff197424 */ /* 0x000fe200078e00ff */
[----:B------:R-:W-:-:S07]  /*5cd0*/  MOV R18, 0xffffffff ;  /* 0xffffffff00127802 */ /* 0x000fce0000000f00 */
[----:B0----5:R-:W-:Y:S05]  /*5ce0*/  WARPSYNC.COLLECTIVE R18, `(.L_x_137) ;  /* 0x0000000012087348 */ /* 0x021fea0003c00000 */
[----:B------:R1:W2:Y:S02]  /*5cf0*/  SHFL.BFLY P0, R26, R49, R24, R25 ;  /* 0x0c000018311a7389 */ /* 0x0002a40000000019 */
[----:B012--5:R-:W-:Y:S05]  /*5d00*/  ENDCOLLECTIVE ;  /* 0x000000000000791b */ /* 0x027fea0003800000 */
.L_x_137:
[----:B------:R-:W-:Y:S05]  /*5d10*/  BSYNC B0 ;  /* 0x0000000000007941 */ /* 0x000fea0003800000 */
.L_x_136:
[----:B------:R-:W-:Y:S01]  /*5d20*/  FADD R19, RZ, R26 ;  /* 0x0000001aff137221 */ /* 0x000fe20000000000 */
[----:B------:R-:W-:Y:S02]  /*5d30*/  HFMA2 R25, -RZ, RZ, 0, 1.847743988037109375e-06 ;  /* 0x0000001fff197431 */ /* 0x000fe400000001ff */
[----:B------:R-:W-:Y:S01]  /*5d40*/  IMAD.MOV.U32 R24, RZ, RZ, 0x8 ;  /* 0x00000008ff187424 */ /* 0x000fe200078e00ff */
[----:B------:R-:W-:Y:S02]  /*5d50*/  MOV R18, 0xffffffff ;  /* 0xffffffff00127802 */ /* 0x000fe40000000f00 */
[----:B------:R-:W-:-:S07]  /*5d60*/  MOV R49, R19 ;  /* 0x0000001300317202 */ /* 0x000fce0000000f00 */
[----:B------:R-:W-:Y:S05]  /*5d70*/  WARPSYNC.COLLECTIVE R18, `(.L_x_138) ;  /* 0x0000000012087348 */ /* 0x000fea0003c00000 */
[----:B------:R0:W1:Y:S02]  /*5d80*/  SHFL.BFLY P0, R26, R49, R24, R25 ;  /* 0x0c000018311a7389 */ /* 0x0000640000000019 */
[----:B01----:R-:W-:Y:S05]  /*5d90*/  ENDCOLLECTIVE ;  /* 0x000000000000791b */ /* 0x003fea0003800000 */
.L_x_138:
[----:B------:R-:W-:Y:S02]  /*5da0*/  HFMA2 R24, -RZ, RZ, 0, 2.384185791015625e-07 ;  /* 0x00000004ff187431 */ /* 0x000fe400000001ff */
[----:B------:R-:W-:-:S04]  /*5db0*/  FADD R22, R19, R26 ;  /* 0x0000001a13167221 */ /* 0x000fc80000000000 */
[----:B------:R-:W-:-:S07]  /*5dc0*/  IMAD.MOV.U32 R49, RZ, RZ, R22 ;  /* 0x000000ffff317224 */ /* 0x000fce00078e0016 */
[----:B------:R-:W-:Y:S05]  /*5dd0*/  WARPSYNC.COLLECTIVE R18, `(.L_x_139) ;  /* 0x0000000012087348 */ /* 0x000fea0003c00000 */
[----:B------:R0:W1:Y:S02]  /*5de0*/  SHFL.BFLY P0, R26, R49, R24, R25 ;  /* 0x0c000018311a7389 */ /* 0x0000640000000019 */
[----:B01----:R-:W-:Y:S05]  /*5df0*/  ENDCOLLECTIVE ;  /* 0x000000000000791b */ /* 0x003fea0003800000 */
.L_x_139:
[----:B------:R-:W-:Y:S02]  /*5e00*/  IMAD.MOV.U32 R24, RZ, RZ, 0x2 ;  /* 0x00000002ff187424 */ /* 0x000fe400078e00ff */
[----:B------:R-:W-:Y:S01]  /*5e10*/  FADD R23, R22, R26 ;  /* 0x0000001a16177221 */ /* 0x000fe20000000000 */
[----:B------:R-:W-:-:S04]  /*5e20*/  IMAD.MOV.U32 R22, RZ, RZ, 0x3bbb989d ;  /* 0x3bbb989dff167424 */ /* 0x000fc800078e00ff */
[----:B------:R-:W-:-:S07]  /*5e30*/  MOV R49, R23 ;  /* 0x0000001700317202 */ /* 0x000fce0000000f00 */
[----:B------:R-:W-:Y:S05]  /*5e40*/  WARPSYNC.COLLECTIVE R18, `(.L_x_140) ;  /* 0x0000000012087348 */ /* 0x000fea0003c00000 */
[----:B------:R0:W1:Y:S02]  /*5e50*/  SHFL.BFLY P0, R26, R49, R24, R25 ;  /* 0x0c000018311a7389 */ /* 0x0000640000000019 */
[----:B01----:R-:W-:Y:S05]  /*5e60*/  ENDCOLLECTIVE ;  /* 0x000000000000791b */ /* 0x003fea0003800000 */
.L_x_140:
[----:B------:R-:W-:Y:S02]  /*5e70*/  HFMA2 R24, -RZ, RZ, 0, 5.9604644775390625e-08 ;  /* 0x00000001ff187431 */ /* 0x000fe400000001ff */
[----:B------:R-:W-:Y:S01]  /*5e80*/  FADD R29, R23, R26 ;  /* 0x0000001a171d7221 */ /* 0x000fe20000000000 */
[----:B------:R-:W-:-:S04]  /*5e90*/  MOV R23, 0x437c0000 ;  /* 0x437c000000177802 */ /* 0x000fc80000000f00 */
[----:B------:R-:W-:-:S07]  /*5ea0*/  MOV R49, R29 ;  /* 0x0000001d00317202 */ /* 0x000fce0000000f00 */
[----:B------:R-:W-:Y:S05]  /*5eb0*/  WARPSYNC.COLLECTIVE R18, `(.L_x_141) ;  /* 0x0000000012087348 */ /* 0x000fea0003c00000 */
[----:B------:R0:W1:Y:S02]  /*5ec0*/  SHFL.BFLY P0, R26, R49, R24, R25 ;  /* 0x0c000018311a7389 */ /* 0x0000640000000019 */
[----:B01----:R-:W-:Y:S05]  /*5ed0*/  ENDCOLLECTIVE ;  /* 0x000000000000791b */ /* 0x003fea0003800000 */
.L_x_141:
[----:B------:R-:W-:Y:S01]  /*5ee0*/  HFMA2 R24, -RZ, RZ, 0, 9.5367431640625e-07 ;  /* 0x00000010ff187431 */ /* 0x000fe200000001ff */
[----:B------:R-:W-:Y:S01]  /*5ef0*/  MOV R49, RZ ;  /* 0x000000ff00317202 */ /* 0x000fe20000000f00 */
[----:B------:R-:W-:-:S07]  /*5f00*/  IMAD.MOV.U32 R28, RZ, RZ, R26 ;  /* 0x000000ffff1c7224 */ /* 0x000fce00078e001a */
[----:B------:R-:W-:Y:S05]  /*5f10*/  WARPSYNC.COLLECTIVE R18, `(.L_x_142) ;  /* 0x0000000012087348 */ /* 0x000fea0003c00000 */
[----:B------:R0:W1:Y:S02]  /*5f20*/  SHFL.BFLY P0, R26, R49, R24, R25 ;  /* 0x0c000018311a7389 */ /* 0x0000640000000019 */
[----:B01----:R-:W-:Y:S05]  /*5f30*/  ENDCOLLECTIVE ;  /* 0x000000000000791b */ /* 0x003fea0003800000 */
.L_x_142:
[----:B------:R-:W-:Y:S01]  /*5f40*/  FADD R28, R29, R28 ;  /* 0x0000001c1d1c7221 */ /* 0x000fe20000000000 */
[----:B------:R-:W-:Y:S02]  /*5f50*/  HFMA2 R24, -RZ, RZ, 0, 4.76837158203125e-07 ;  /* 0x00000008ff187431 */ /* 0x000fe400000001ff */
[----:B------:R-:W-:-:S04]  /*5f60*/  IMAD.MOV.U32 R30, RZ, RZ, R26 ;  /* 0x000000ffff1e7224 */ /* 0x000fc800078e001a */
[----:B------:R-:W-:-:S05]  /*5f70*/  FADD R30, RZ, R30 ;  /* 0x0000001eff1e7221 */ /* 0x000fca0000000000 */
[----:B------:R-:W-:-:S07]  /*5f80*/  MOV R49, R30 ;  /* 0x0000001e00317202 */ /* 0x000fce0000000f00 */
[----:B------:R-:W-:Y:S05]  /*5f90*/  WARPSYNC.COLLECTIVE R18, `(.L_x_143) ;  /* 0x0000000012087348 */ /* 0x000fea0003c00000 */
[----:B------:R0:W1:Y:S02]  /*5fa0*/  SHFL.BFLY P0, R26, R49, R24, R25 ;  /* 0x0c000018311a7389 */ /* 0x0000640000000019 */
[----:B01----:R-:W-:Y:S05]  /*5fb0*/  ENDCOLLECTIVE ;  /* 0x000000000000791b */ /* 0x003fea0003800000 */
.L_x_143:
[----:B------:R-:W-:Y:S02]  /*5fc0*/  HFMA2 R24, -RZ, RZ, 0, 2.384185791015625e-07 ;  /* 0x00000004ff187431 */ /* 0x000fe400000001ff */
[----:B------:R-:W-:-:S04]  /*5fd0*/  IMAD.MOV.U32 R31, RZ, RZ, R26 ;  /* 0x000000ffff1f7224 */ /* 0x000fc800078e001a */
[----:B------:R-:W-:Y:S01]  /*5fe0*/  FADD R31, R30, R31 ;  /* 0x0000001f1e1f7221 */ /* 0x000fe20000000000 */
[----:B------:R-:W-:-:S04]  /*5ff0*/  FMUL R30, R28, R21 ;  /* 0x000000151c1e7220 */ /* 0x000fc80000400000 */
[----:B------:R-:W-:-:S07]  /*6000*/  MOV R49, R31 ;  /* 0x0000001f00317202 */ /* 0x000fce0000000f00 */
[----:B------:R-:W-:Y:S05]  /*6010*/  WARPSYNC.COLLECTIVE R18, `(.L_x_144) ;  /* 0x0000000012087348 */ /* 0x000fea0003c00000 */
[----:B------:R0:W1:Y:S02]  /*6020*/  SHFL.BFLY P0, R26, R49, R24, R25 ;  /* 0x0c000018311a7389 */ /* 0x0000640000000019 */
[----:B01----:R-:W-:Y:S05]  /*6030*/  ENDCOLLECTIVE ;  /* 0x000000000000791b */ /* 0x003fea0003800000 */
.L_x_144:
[----:B------:R-:W-:Y:S01]  /*6040*/  HFMA2 R24, -RZ, RZ, 0, 1.1920928955078125e-07 ;  /* 0x00000002ff187431 */ /* 0x000fe200000001ff */
[----:B------:R-:W-:Y:S01]  /*6050*/  ISETP.GT.AND P0, PT, R17, R12, PT ;  /* 0x0000000c1100720c */ /* 0x000fe20003f04270 */
[----:B------:R-:W-:-:S03]  /*6060*/  FADD R28, R31, R26 ;  /* 0x0000001a1f1c7221 */ /* 0x000fc60000000000 */
[----:B------:R-:W-:Y:S02]  /*6070*/  @P2 FSEL R30, R30, -INF , !P0 ;  /* 0xff8000001e1e2808 */ /* 0x000fe40004000000 */
[----:B------:R-:W-:Y:S02]  /*6080*/  MOV R49, R28 ;  /* 0x0000001c00317202 */ /* 0x000fe40000000f00 */
[----:B------:R-:W-:-:S07]  /*6090*/  FMNMX R19, R30, R37, !PT ;  /* 0x000000251e137209 */ /* 0x000fce0007800000 */
[----:B------:R-:W-:Y:S05]  /*60a0*/  WARPSYNC.COLLECTIVE R18, `(.L_x_145) ;  /* 0x0000000012087348 */ /* 0x000fea0003c00000 */
[----:B------:R0:W1:Y:S02]  /*60b0*/  SHFL.BFLY P0, R26, R49, R24, R25 ;  /* 0x0c000018311a7389 */ /* 0x0000640000000019 */
[----:B01----:R-:W-:Y:S05]  /*60c0*/  ENDCOLLECTIVE ;  /* 0x000000000000791b */ /* 0x003fea0003800000 */
.L_x_145:
[--C-:B------:R-:W-:Y:S01]  /*60d0*/  FADD R37, R37, -R19.reuse ;  /* 0x8000001325257221 */ /* 0x100fe20000000000 */
[----:B------:R-:W-:-:S04]  /*60e0*/  FADD R31, R30, -R19 ;  /* 0x800000131e1f7221 */ /* 0x000fc80000000000 */
[----:B------:R-:W-:-:S04]  /*60f0*/  FFMA.SAT R38, R31, R22, 0.5 ;  /* 0x3f0000001f267423 */ /* 0x000fc80000002016 */
[----:B------:R-:W-:-:S04]  /*6100*/  FFMA.RM R38, R38, R23, 12582913 ;  /* 0x4b40000126267423 */ /* 0x000fc80000004017 */
[C---:B------:R-:W-:Y:S01]  /*6110*/  FADD R48, R38.reuse, -12583039 ;  /* 0xcb40007f26307421 */ /* 0x040fe20000000000 */
[----:B------:R-:W-:Y:S02]  /*6120*/  IMAD.MOV.U32 R24, RZ, RZ, 0x1 ;  /* 0x00000001ff187424 */ /* 0x000fe400078e00ff */
[----:B------:R-:W-:Y:S02]  /*6130*/  IMAD.SHL.U32 R38, R38, 0x800000, RZ ;  /* 0x0080000026267824 */ /* 0x000fe400078e00ff */
[----:B------:R-:W-:-:S04]  /*6140*/  FFMA R48, R31, 1.4426950216293334961, -R48 ;  /* 0x3fb8aa3b1f307823 */ /* 0x000fc80000000830 */
[----:B------:R-:W-:Y:S01]  /*6150*/  FFMA R48, R31, 1.925963033500011079e-08, R48 ;  /* 0x32a570601f307823 */ /* 0x000fe20000000030 */
[----:B------:R-:W-:Y:S02]  /*6160*/  IMAD.MOV.U32 R29, RZ, RZ, R26 ;  /* 0x000000ffff1d7224 */ /* 0x000fe400078e001a */
[----:B------:R-:W-:Y:S01]  /*6170*/  FFMA.SAT R26, R37, R22, 0.5 ;  /* 0x3f000000251a7423 */ /* 0x000fe20000002016 */
[----:B------:R0:W1:Y:S01]  /*6180*/  MUFU.EX2 R31, R48 ;  /* 0x00000030001f7308 */ /* 0x0000620000000800 */
[----:B------:R-:W-:Y:S02]  /*6190*/  FADD R28, R28, R29 ;  /* 0x0000001d1c1c7221 */ /* 0x000fe40000000000 */
[----:B------:R-:W-:-:S04]  /*61a0*/  FFMA.RM R30, R26, R23, 12582913 ;  /* 0x4b4000011a1e7423 */ /* 0x000fc80000004017 */
[C---:B------:R-:W-:Y:S01]  /*61b0*/  FADD R26, R30.reuse, -12583039 ;  /* 0xcb40007f1e1a7421 */ /* 0x040fe20000000000 */
[----:B------:R-:W-:Y:S02]  /*61c0*/  MOV R49, R28 ;  /* 0x0000001c00317202 */ /* 0x000fe40000000f00 */
[----:B------:R-:W-:Y:S01]  /*61d0*/  SHF.L.U32 R30, R30, 0x17, RZ ;  /* 0x000000171e1e7819 */ /* 0x000fe200000006ff */
[----:B------:R-:W-:-:S04]  /*61e0*/  FFMA R26, R37, 1.4426950216293334961, -R26 ;  /* 0x3fb8aa3b251a7823 */ /* 0x000fc8000000081a */
[----:B0-----:R-:W-:-:S07]  /*61f0*/  FFMA R37, R37, 1.925963033500011079e-08, R26 ;  /* 0x32a5706025257823 */ /* 0x001fce000000001a */
[----:B-1----:R-:W-:Y:S05]  /*6200*/  WARPSYNC.COLLECTIVE R18, `(.L_x_146) ;  /* 0x0000000012087348 */ /* 0x002fea0003c00000 */
[----:B------:R0:W2:Y:S02]  /*6210*/  SHFL.BFLY P0, R26, R49, R24, R25 ;  /* 0x0c000018311a7389 */ /* 0x0000a40000000019 */
[----:B012---:R-:W-:Y:S05]  /*6220*/  ENDCOLLECTIVE ;  /* 0x000000000000791b */ /* 0x007fea0003800000 */
.L_x_146:
[----:B------:R-:W0:Y:S02]  /*6230*/  MUFU.EX2 R37, R37 ;  /* 0x0000002500257308 */ /* 0x000e240000000800 */
[----:B0-----:R-:W-:Y:S01]  /*6240*/  FMUL R30, R30, R37 ;  /* 0x000000251e1e7220 */ /* 0x001fe20000400000 */
[----:B------:R-:W-:-:S03]  /*6250*/  MOV R29, R26 ;  /* 0x0000001a001d7202 */ /* 0x000fc60000000f00 */
[----:B------:R-:W-:-:S04]  /*6260*/  FMUL R27, R30, R27 ;  /* 0x0000001b1e1b7220 */ /* 0x000fc80000400000 */
[----:B------:R-:W-:Y:S01]  /*6270*/  FFMA R27, R38, R31, R27 ;  /* 0x0000001f261b7223 */ /* 0x000fe2000000001b */
[----:B------:R-:W-:Y:S06]  /*6280*/  BRA `(.L_x_147) ;  /* 0xffffffd4004c7947 */ /* 0x000fec000383ffff */
.L_x_69:
[----:B------:R-:W-:Y:S01]  /*6290*/  HFMA2 R49, -RZ, RZ, 0, 0 ;  /* 0x00000000ff317431 */ /* 0x000fe200000001ff */
[----:B------:R-:W-:Y:S01]  /*62a0*/  BSSY B0, `(.L_x_148) ;  /* 0x0000007000007945 */ /* 0x000fe20003800000 */
[----:B------:R-:W-:Y:S01]  /*62b0*/  MOV R24, 0x10 ;  /* 0x0000001000187802 */ /* 0x000fe20000000f00 */
[----:B------:R-:W-:Y:S01]  /*62c0*/  IMAD.MOV.U32 R25, RZ, RZ, 0x1f ;  /* 0x0000001fff197424 */ /* 0x000fe200078e00ff */
[----:B------:R-:W-:-:S07]  /*62d0*/  MOV R18, 0xffffffff ;  /* 0xffffffff00127802 */ /* 0x000fce0000000f00 */
[----:B------:R-:W-:Y:S05]  /*62e0*/  WARPSYNC.COLLECTIVE R18, `(.L_x_149) ;  /* 0x0000000012087348 */ /* 0x000fea0003c00000 */
[----:B------:R0:W1:Y:S02]  /*62f0*/  SHFL.BFLY P0, R26, R49, R24, R25 ;  /* 0x0c000018311a7389 */ /* 0x0000640000000019 */
[----:B01----:R-:W-:Y:S05]  /*6300*/  ENDCOLLECTIVE ;  /* 0x000000000000791b */ /* 0x003fea0003800000 */
.L_x_149:
[----:B------:R-:W-:Y:S05]  /*6310*/  BSYNC B0 ;  /* 0x0000000000007941 */ /* 0x000fea0003800000 */
.L_x_148:
        /* <DEDUP_REMOVED lines=8> */
.L_x_150:
[----:B------:R-:W-:Y:S02]  /*63a0*/  HFMA2 R24, -RZ, RZ, 0, 2.384185791015625e-07 ;  /* 0x00000004ff187431 */ /* 0x000fe400000001ff */
[----:B------:R-:W-:-:S04]  /*63b0*/  FADD R20, R16, R26 ;  /* 0x0000001a10147221 */ /* 0x000fc80000000000 */
[----:B------:R-:W-:-:S07]  /*63c0*/  IMAD.MOV.U32 R49, RZ, RZ, R20 ;  /* 0x000000ffff317224 */ /* 0x000fce00078e0014 */
[----:B------:R-:W-:Y:S05]  /*63d0*/  WARPSYNC.COLLECTIVE R18, `(.L_x_151) ;  /* 0x0000000012087348 */ /* 0x000fea0003c00000 */
[----:B------:R0:W1:Y:S02]  /*63e0*/  SHFL.BFLY P0, R26, R49, R24, R25 ;  /* 0x0c000018311a7389 */ /* 0x0000640000000019 */
[----:B01----:R-:W-:Y:S05]  /*63f0*/  ENDCOLLECTIVE ;  /* 0x000000000000791b */ /* 0x003fea0003800000 */
.L_x_151:
[----:B------:R-:W-:Y:S02]  /*6400*/  IMAD.MOV.U32 R24, RZ, RZ, 0x2 ;  /* 0x00000002ff187424 */ /* 0x000fe400078e00ff */
[----:B------:R-:W-:-:S05]  /*6410*/  FADD R21, R20, R26 ;  /* 0x0000001a14157221 */ /* 0x000fca0000000000 */
[----:B------:R-:W-:-:S07]  /*6420*/  MOV R49, R21 ;  /* 0x0000001500317202 */ /* 0x000fce0000000f00 */
[----:B------:R-:W-:Y:S05]  /*6430*/  WARPSYNC.COLLECTIVE R18, `(.L_x_152) ;  /* 0x0000000012087348 */ /* 0x000fea0003c00000 */
[----:B------:R0:W1:Y:S02]  /*6440*/  SHFL.BFLY P0, R26, R49, R24, R25 ;  /* 0x0c000018311a7389 */ /* 0x0000640000000019 */
[----:B01----:R-:W-:Y:S05]  /*6450*/  ENDCOLLECTIVE ;  /* 0x000000000000791b */ /* 0x003fea0003800000 */
.L_x_152:
[----:B------:R-:W-:Y:S02]  /*6460*/  HFMA2 R24, -RZ, RZ, 0, 5.9604644775390625e-08 ;  /* 0x00000001ff187431 */ /* 0x000fe400000001ff */
[----:B------:R-:W-:-:S05]  /*6470*/  FADD R22, R21, R26 ;  /* 0x0000001a15167221 */ /* 0x000fca0000000000 */
[----:B------:R-:W-:-:S07]  /*6480*/  MOV R49, R22 ;  /* 0x0000001600317202 */ /* 0x000fce0000000f00 */
[----:B------:R-:W-:Y:S05]  /*6490*/  WARPSYNC.COLLECTIVE R18, `(.L_x_153) ;  /* 0x0000000012087348 */ /* 0x000fea0003c00000 */
[----:B------:R0:W1:Y:S02]  /*64a0*/  SHFL.BFLY P0, R26, R49, R24, R25 ;  /* 0x0c000018311a7389 */ /* 0x0000640000000019 */
[----:B01----:R-:W-:Y:S05]  /*64b0*/  ENDCOLLECTIVE ;  /* 0x000000000000791b */ /* 0x003fea0003800000 */
.L_x_153:
[----:B------:R-:W-:Y:S05]  /*64c0*/  BRA `(.L_x_154) ;  /* 0xffffffd400747947 */ /* 0x000fea000383ffff */
        .weak           $__internal_0_$__cuda_sm3x_div_rn_noftz_f32_slowpath
        .type           $__internal_0_$__cuda_sm3x_div_rn_noftz_f32_slowpath,@function
        .size           $__internal_0_$__cuda_sm3x_div_rn_noftz_f32_slowpath,(.L_x_167 - $__internal_0_$__cuda_sm3x_div_rn_noftz_f32_slowpath)
$__internal_0_$__cuda_sm3x_div_rn_noftz_f32_slowpath:
[----:B------:R-:W-:Y:S01]  /*64d0*/  SHF.R.U32.HI R13, RZ, 0x17, R3 ;  /* 0x00000017ff0d7819 */ /* 0x000fe20000011603 */
[----:B------:R-:W-:Y:S01]  /*64e0*/  BSSY.RECONVERGENT B0, `(.L_x_155) ;  /* 0x0000063000007945 */ /* 0x000fe20003800200 */
[----:B------:R-:W-:Y:S02]  /*64f0*/  SHF.R.U32.HI R11, RZ, 0x17, R0 ;  /* 0x00000017ff0b7819 */ /* 0x000fe40000011600 */
[----:B------:R-:W-:Y:S02]  /*6500*/  LOP3.LUT R24, R13, 0xff, RZ, 0xc0, !PT ;  /* 0x000000ff0d187812 */ /* 0x000fe400078ec0ff */
[----:B------:R-:W-:Y:S02]  /*6510*/  LOP3.LUT R22, R11, 0xff, RZ, 0xc0, !PT ;  /* 0x000000ff0b167812 */ /* 0x000fe400078ec0ff */
[----:B------:R-:W-:Y:S01]  /*6520*/  MOV R11, R3 ;  /* 0x00000003000b7202 */ /* 0x000fe20000000f00 */
[----:B------:R-:W-:Y:S01]  /*6530*/  VIADD R20, R24, 0xffffffff ;  /* 0xffffffff18147836 */ /* 0x000fe20000000000 */
[----:B------:R-:W-:-:S04]  /*6540*/  IADD3 R19, PT, PT, R22, -0x1, RZ ;  /* 0xffffffff16137810 */ /* 0x000fc80007ffe0ff */
[----:B------:R-:W-:-:S04]  /*6550*/  ISETP.GT.U32.AND P0, PT, R20, 0xfd, PT ;  /* 0x000000fd1400780c */ /* 0x000fc80003f04070 */
[----:B------:R-:W-:-:S13]  /*6560*/  ISETP.GT.U32.OR P0, PT, R19, 0xfd, P0 ;  /* 0x000000fd1300780c */ /* 0x000fda0000704470 */
[----:B------:R-:W-:Y:S01]  /*6570*/  @!P0 IMAD.MOV.U32 R13, RZ, RZ, RZ ;  /* 0x000000ffff0d8224 */ /* 0x000fe200078e00ff */
[----:B------:R-:W-:Y:S06]  /*6580*/  @!P0 BRA `(.L_x_156) ;  /* 0x00000000005c8947 */ /* 0x000fec0003800000 */
[----:B------:R-:W-:Y:S02]  /*6590*/  FSETP.GTU.FTZ.AND P0, PT, |R0|, +INF , PT ;  /* 0x7f8000000000780b */ /* 0x000fe40003f1c200 */
[----:B------:R-:W-:-:S04]  /*65a0*/  FSETP.GTU.FTZ.AND P1, PT, |R3|, +INF , PT ;  /* 0x7f8000000300780b */ /* 0x000fc80003f3c200 */
[----:B------:R-:W-:-:S13]  /*65b0*/  PLOP3.LUT P0, PT, P0, P1, PT, 0xf8, 0x8f ;  /* 0x00000000008f781c */ /* 0x000fda0000703f70 */
[----:B------:R-:W-:Y:S05]  /*65c0*/  @P0 BRA `(.L_x_157) ;  /* 0x00000004004c0947 */ /* 0x000fea0003800000 */
[----:B------:R-:W-:-:S13]  /*65d0*/  LOP3.LUT P0, RZ, R11, 0x7fffffff, R0, 0xc8, !PT ;  /* 0x7fffffff0bff7812 */ /* 0x000fda000780c800 */
[----:B------:R-:W-:Y:S05]  /*65e0*/  @!P0 BRA `(.L_x_158) ;  /* 0x00000004003c8947 */ /* 0x000fea0003800000 */
[C---:B------:R-:W-:Y:S02]  /*65f0*/  FSETP.NEU.FTZ.AND P1, PT, |R0|.reuse, +INF , PT ;  /* 0x7f8000000000780b */ /* 0x040fe40003f3d200 */
[----:B------:R-:W-:Y:S02]  /*6600*/  FSETP.NEU.FTZ.AND P2, PT, |R3|, +INF , PT ;  /* 0x7f8000000300780b */ /* 0x000fe40003f5d200 */
[----:B------:R-:W-:-:S11]  /*6610*/  FSETP.NEU.FTZ.AND P0, PT, |R0|, +INF , PT ;  /* 0x7f8000000000780b */ /* 0x000fd60003f1d200 */
[----:B------:R-:W-:Y:S05]  /*6620*/  @!P2 BRA !P1, `(.L_x_158) ;  /* 0x00000004002ca947 */ /* 0x000fea0004800000 */
[----:B------:R-:W-:-:S04]  /*6630*/  LOP3.LUT P1, RZ, R0, 0x7fffffff, RZ, 0xc0, !PT ;  /* 0x7fffffff00ff7812 */ /* 0x000fc8000782c0ff */
[----:B------:R-:W-:-:S13]  /*6640*/  PLOP3.LUT P1, PT, P2, P1, PT, 0x2f, 0xf2 ;  /* 0x0000000000f2781c */ /* 0x000fda0001722577 */
[----:B------:R-:W-:Y:S05]  /*6650*/  @P1 BRA `(.L_x_159) ;  /* 0x0000000400181947 */ /* 0x000fea0003800000 */
[----:B------:R-:W-:-:S04]  /*6660*/  LOP3.LUT P1, RZ, R11, 0x7fffffff, RZ, 0xc0, !PT ;  /* 0x7fffffff0bff7812 */ /* 0x000fc8000782c0ff */
[----:B------:R-:W-:-:S13]  /*6670*/  PLOP3.LUT P0, PT, P0, P1, PT, 0x2f, 0xf2 ;  /* 0x0000000000f2781c */ /* 0x000fda0000702577 */
[----:B------:R-:W-:Y:S05]  /*6680*/  @P0 BRA `(.L_x_160) ;  /* 0x0000000400000947 */ /* 0x000fea0003800000 */
[----:B------:R-:W-:Y:S02]  /*6690*/  ISETP.GE.AND P0, PT, R19, RZ, PT ;  /* 0x000000ff1300720c */ /* 0x000fe40003f06270 */
[----:B------:R-:W-:-:S11]  /*66a0*/  ISETP.GE.AND P1, PT, R20, RZ, PT ;  /* 0x000000ff1400720c */ /* 0x000fd60003f26270 */
[----:B------:R-:W-:Y:S01]  /*66b0*/  @P0 MOV R13, RZ ;  /* 0x000000ff000d0202 */ /* 0x000fe20000000f00 */
[----:B------:R-:W-:Y:S01]  /*66c0*/  @!P0 FFMA R0, R0, 1.84467440737095516160e+19, RZ ;  /* 0x5f80000000008823 */ /* 0x000fe200000000ff */
[----:B------:R-:W-:Y:S01]  /*66d0*/  @!P0 MOV R13, 0xffffffc0 ;  /* 0xffffffc0000d8802 */ /* 0x000fe20000000f00 */
[----:B------:R-:W-:-:S04]  /*66e0*/  @!P1 FFMA R11, R3, 1.84467440737095516160e+19, RZ ;  /* 0x5f800000030b9823 */ /* 0x000fc800000000ff */
[----:B------:R-:W-:-:S07]  /*66f0*/  @!P1 VIADD R13, R13, 0x40 ;  /* 0x000000400d0d9836 */ /* 0x000fce0000000000 */
.L_x_156:
[----:B------:R-:W-:Y:S01]  /*6700*/  LEA R20, R24, 0xc0800000, 0x17 ;  /* 0xc080000018147811 */ /* 0x000fe200078eb8ff */
[----:B------:R-:W-:Y:S03]  /*6710*/  BSSY.RECONVERGENT B1, `(.L_x_161) ;  /* 0x0000036000017945 */ /* 0x000fe60003800200 */
[----:B------:R-:W-:Y:S02]  /*6720*/  IADD3 R20, PT, PT, -R20, R11, RZ ;  /* 0x0000000b14147210 */ /* 0x000fe40007ffe1ff */
[----:B------:R-:W-:Y:S02]  /*6730*/  IADD3 R11, PT, PT, R22, -0x7f, RZ ;  /* 0xffffff81160b7810 */ /* 0x000fe40007ffe0ff */
[----:B------:R0:W1:Y:S01]  /*6740*/  MUFU.RCP R19, R20 ;  /* 0x0000001400137308 */ /* 0x0000620000001000 */
[----:B------:R-:W-:Y:S02]  /*6750*/  FADD.FTZ R21, -R20, -RZ ;  /* 0x800000ff14157221 */ /* 0x000fe40000010100 */
[C---:B------:R-:W-:Y:S01]  /*6760*/  IMAD R0, R11.reuse, -0x800000, R0 ;  /* 0xff8000000b007824 */ /* 0x040fe200078e0200 */
[----:B0-----:R-:W-:-:S05]  /*6770*/  IADD3 R20, PT, PT, R11, 0x7f, -R24 ;  /* 0x0000007f0b147810 */ /* 0x001fca0007ffe818 */
[----:B------:R-:W-:Y:S02]  /*6780*/  IMAD.IADD R20, R20, 0x1, R13 ;  /* 0x0000000114147824 */ /* 0x000fe400078e020d */
[----:B-1----:R-:W-:-:S04]  /*6790*/  FFMA R22, R19, R21, 1 ;  /* 0x3f80000013167423 */ /* 0x002fc80000000015 */
[----:B------:R-:W-:-:S04]  /*67a0*/  FFMA R26, R19, R22, R19 ;  /* 0x00000016131a7223 */ /* 0x000fc80000000013 */
[----:B------:R-:W-:-:S04]  /*67b0*/  FFMA R19, R0, R26, RZ ;  /* 0x0000001a00137223 */ /* 0x000fc800000000ff */
[----:B------:R-:W-:-:S04]  /*67c0*/  FFMA R22, R21, R19, R0 ;  /* 0x0000001315167223 */ /* 0x000fc80000000000 */
[----:B------:R-:W-:-:S04]  /*67d0*/  FFMA R23, R26, R22, R19 ;  /* 0x000000161a177223 */ /* 0x000fc80000000013 */
[----:B------:R-:W-:-:S04]  /*67e0*/  FFMA R22, R21, R23, R0 ;  /* 0x0000001715167223 */ /* 0x000fc80000000000 */
[----:B------:R-:W-:-:S05]  /*67f0*/  FFMA R19, R26, R22, R23 ;  /* 0x000000161a137223 */ /* 0x000fca0000000017 */
[----:B------:R-:W-:-:S04]  /*6800*/  SHF.R.U32.HI R0, RZ, 0x17, R19 ;  /* 0x00000017ff007819 */ /* 0x000fc80000011613 */
[----:B------:R-:W-:-:S04]  /*6810*/  LOP3.LUT R0, R0, 0xff, RZ, 0xc0, !PT ;  /* 0x000000ff00007812 */ /* 0x000fc800078ec0ff */
[----:B------:R-:W-:-:S04]  /*6820*/  IADD3 R21, PT, PT, R0, R20, RZ ;  /* 0x0000001400157210 */ /* 0x000fc80007ffe0ff */
[----:B------:R-:W-:-:S04]  /*6830*/  IADD3 R0, PT, PT, R21, -0x1, RZ ;  /* 0xffffffff15007810 */ /* 0x000fc80007ffe0ff */
[----:B------:R-:W-:-:S13]  /*6840*/  ISETP.GE.U32.AND P0, PT, R0, 0xfe, PT ;  /* 0x000000fe0000780c */ /* 0x000fda0003f06070 */
[----:B------:R-:W-:Y:S05]  /*6850*/  @!P0 BRA `(.L_x_162) ;  /* 0x0000000000808947 */ /* 0x000fea0003800000 */
[----:B------:R-:W-:-:S13]  /*6860*/  ISETP.GT.AND P0, PT, R21, 0xfe, PT ;  /* 0x000000fe1500780c */ /* 0x000fda0003f04270 */
[----:B------:R-:W-:Y:S05]  /*6870*/  @P0 BRA `(.L_x_163) ;  /* 0x00000000006c0947 */ /* 0x000fea0003800000 */
[----:B------:R-:W-:-:S13]  /*6880*/  ISETP.GE.AND P0, PT, R21, 0x1, PT ;  /* 0x000000011500780c */ /* 0x000fda0003f06270 */
[----:B------:R-:W-:Y:S05]  /*6890*/  @P0 BRA `(.L_x_164) ;  /* 0x0000000000740947 */ /* 0x000fea0003800000 */
[----:B------:R-:W-:Y:S02]  /*68a0*/  ISETP.GE.AND P0, PT, R21, -0x18, PT ;  /* 0xffffffe81500780c */ /* 0x000fe40003f06270 */
[----:B------:R-:W-:-:S11]  /*68b0*/  LOP3.LUT R19, R19, 0x80000000, RZ, 0xc0, !PT ;  /* 0x8000000013137812 */ /* 0x000fd600078ec0ff */
[----:B------:R-:W-:Y:S05]  /*68c0*/  @!P0 BRA `(.L_x_164) ;  /* 0x0000000000688947 */ /* 0x000fea0003800000 */
[CCC-:B------:R-:W-:Y:S01]  /*68d0*/  FFMA.RZ R0, R26.reuse, R22.reuse, R23.reuse ;  /* 0x000000161a007223 */ /* 0x1c0fe2000000c017 */
[C---:B------:R-:W-:Y:S02]  /*68e0*/  VIADD R20, R21.reuse, 0x20 ;  /* 0x0000002015147836 */ /* 0x040fe40000000000 */
[-CC-:B------:R-:W-:Y:S01]  /*68f0*/  FFMA.RM R11, R26, R22.reuse, R23.reuse ;  /* 0x000000161a0b7223 */ /* 0x180fe20000004017 */
[C---:B------:R-:W-:Y:S02]  /*6900*/  ISETP.NE.AND P2, PT, R21.reuse, RZ, PT ;  /* 0x000000ff1500720c */ /* 0x040fe40003f45270 */
[----:B------:R-:W-:Y:S01]  /*6910*/  LOP3.LUT R13, R0, 0x7fffff, RZ, 0xc0, !PT ;  /* 0x007fffff000d7812 */ /* 0x000fe200078ec0ff */
[----:B------:R-:W-:Y:S01]  /*6920*/  FFMA.RP R0, R26, R22, R23 ;  /* 0x000000161a007223 */ /* 0x000fe20000008017 */
[----:B------:R-:W-:Y:S02]  /*6930*/  ISETP.NE.AND P1, PT, R21, RZ, PT ;  /* 0x000000ff1500720c */ /* 0x000fe40003f25270 */
[----:B------:R-:W-:-:S02]  /*6940*/  LOP3.LUT R13, R13, 0x800000, RZ, 0xfc, !PT ;  /* 0x008000000d0d7812 */ /* 0x000fc400078efcff */
[----:B------:R-:W-:Y:S02]  /*6950*/  IADD3 R21, PT, PT, -R21, RZ, RZ ;  /* 0x000000ff15157210 */ /* 0x000fe40007ffe1ff */
[----:B------:R-:W-:Y:S02]  /*6960*/  SHF.L.U32 R20, R13, R20, RZ ;  /* 0x000000140d147219 */ /* 0x000fe400000006ff */
[----:B------:R-:W-:Y:S02]  /*6970*/  FSETP.NEU.FTZ.AND P0, PT, R0, R11, PT ;  /* 0x0000000b0000720b */ /* 0x000fe40003f1d000 */
[----:B------:R-:W-:Y:S02]  /*6980*/  SEL R0, R21, RZ, P2 ;  /* 0x000000ff15007207 */ /* 0x000fe40001000000 */
[----:B------:R-:W-:Y:S02]  /*6990*/  ISETP.NE.AND P1, PT, R20, RZ, P1 ;  /* 0x000000ff1400720c */ /* 0x000fe40000f25270 */
[----:B------:R-:W-:-:S02]  /*69a0*/  SHF.R.U32.HI R0, RZ, R0, R13 ;  /* 0x00000000ff007219 */ /* 0x000fc4000001160d */
[----:B------:R-:W-:Y:S02]  /*69b0*/  PLOP3.LUT P0, PT, P0, P1, PT, 0xf8, 0x8f ;  /* 0x00000000008f781c */ /* 0x000fe40000703f70 */
[----:B------:R-:W-:Y:S02]  /*69c0*/  SHF.R.U32.HI R20, RZ, 0x1, R0 ;  /* 0x00000001ff147819 */ /* 0x000fe40000011600 */
[----:B------:R-:W-:-:S04]  /*69d0*/  SEL R11, RZ, 0x1, !P0 ;  /* 0x00000001ff0b7807 */ /* 0x000fc80004000000 */
[----:B------:R-:W-:-:S04]  /*69e0*/  LOP3.LUT R11, R11, 0x1, R20, 0xf8, !PT ;  /* 0x000000010b0b7812 */ /* 0x000fc800078ef814 */
[----:B------:R-:W-:-:S04]  /*69f0*/  LOP3.LUT R11, R11, R0, RZ, 0xc0, !PT ;  /* 0x000000000b0b7212 */ /* 0x000fc800078ec0ff */
[----:B------:R-:W-:-:S04]  /*6a00*/  IADD3 R20, PT, PT, R20, R11, RZ ;  /* 0x0000000b14147210 */ /* 0x000fc80007ffe0ff */
[----:B------:R-:W-:Y:S01]  /*6a10*/  LOP3.LUT R19, R20, R19, RZ, 0xfc, !PT ;  /* 0x0000001314137212 */ /* 0x000fe200078efcff */
[----:B------:R-:W-:Y:S06]  /*6a20*/  BRA `(.L_x_164) ;  /* 0x0000000000107947 */ /* 0x000fec0003800000 */
.L_x_163:
[----:B------:R-:W-:-:S04]  /*6a30*/  LOP3.LUT R19, R19, 0x80000000, RZ, 0xc0, !PT ;  /* 0x8000000013137812 */ /* 0x000fc800078ec0ff */
[----:B------:R-:W-:Y:S01]  /*6a40*/  LOP3.LUT R19, R19, 0x7f800000, RZ, 0xfc, !PT ;  /* 0x7f80000013137812 */ /* 0x000fe200078efcff */
[----:B------:R-:W-:Y:S06]  /*6a50*/  BRA `(.L_x_164) ;  /* 0x0000000000047947 */ /* 0x000fec0003800000 */
.L_x_162:
[----:B------:R-:W-:-:S07]  /*6a60*/  IMAD R19, R20, 0x800000, R19 ;  /* 0x0080000014137824 */ /* 0x000fce00078e0213 */
.L_x_164:
[----:B------:R-:W-:Y:S05]  /*6a70*/  BSYNC.RECONVERGENT B1 ;  /* 0x0000000000017941 */ /* 0x000fea0003800200 */
.L_x_161:
[----:B------:R-:W-:Y:S05]  /*6a80*/  BRA `(.L_x_165) ;  /* 0x0000000000207947 */ /* 0x000fea0003800000 */
.L_x_160:
[----:B------:R-:W-:-:S04]  /*6a90*/  LOP3.LUT R0, R11, 0x80000000, R0, 0x48, !PT ;  /* 0x800000000b007812 */ /* 0x000fc800078e4800 */
[----:B------:R-:W-:Y:S01]  /*6aa0*/  LOP3.LUT R19, R0, 0x7f800000, RZ, 0xfc, !PT ;  /* 0x7f80000000137812 */ /* 0x000fe200078efcff */
[----:B------:R-:W-:Y:S06]  /*6ab0*/  BRA `(.L_x_165) ;  /* 0x0000000000147947 */ /* 0x000fec0003800000 */
.L_x_159:
[----:B------:R-:W-:Y:S01]  /*6ac0*/  LOP3.LUT R19, R11, 0x80000000, R0, 0x48, !PT ;  /* 0x800000000b137812 */ /* 0x000fe200078e4800 */
[----:B------:R-:W-:Y:S06]  /*6ad0*/  BRA `(.L_x_165) ;  /* 0x00000000000c7947 */ /* 0x000fec0003800000 */
.L_x_158:
[----:B------:R-:W0:Y:S01]  /*6ae0*/  MUFU.RSQ R19, -QNAN ;  /* 0xffc0000000137908 */ /* 0x000e220000001400 */
[----:B------:R-:W-:Y:S05]  /*6af0*/  BRA `(.L_x_165) ;  /* 0x0000000000047947 */ /* 0x000fea0003800000 */
.L_x_157:
[----:B------:R-:W-:-:S07]  /*6b00*/  FADD.FTZ R19, R0, R3 ;  /* 0x0000000300137221 */ /* 0x000fce0000010000 */
.L_x_165:
[----:B------:R-:W-:Y:S05]  /*6b10*/  BSYNC.RECONVERGENT B0 ;  /* 0x0000000000007941 */ /* 0x000fea0003800200 */
.L_x_155:
[----:B------:R-:W-:Y:S01]  /*6b20*/  HFMA2 R13, -RZ, RZ, 0, 0 ;  /* 0x00000000ff0d7431 */ /* 0x000fe200000001ff */
[----:B0-----:R-:W-:-:S03]  /*6b30*/  MOV R0, R19 ;  /* 0x0000001300007202 */ /* 0x001fc60000000f00 */
[----:B------:R-:W-:Y:S05]  /*6b40*/  RET.REL.NODEC R12 `(_Z37flash3_fused_attention_fp16_kernel_v4PK6__halfS1_S1_PS_iiiiif) ;  /* 0xffffff940c2c7950 */ /* 0x000fea0003c3ffff */
.L_x_166:
[----:B------:R-:W-:-:S00]  /*6b50*/  BRA `(.L_x_166) ;  /* 0xfffffffc00fc7947 */ /* 0x000fc0000383ffff */
[----:B------:R-:W-:-:S00]  /*6b60*/  NOP ;  /* 0x0000000000007918 */ /* 0x000fc00000000000 */
        /* <DEDUP_REMOVED lines=9> */
.L_x_167:


//--------------------- .nv.shared._Z37flash3_fused_attention_fp16_kernel_v4PK6__halfS1_S1_PS_iiiiif --------------------------
	.section	.nv.shared._Z37flash3_fused_attention_fp16_kernel_v4PK6__halfS1_S1_PS_iiiiif,"aw",@nobits
	.sectionflags	@""
	.align	16
	.zero		1024


//--------------------- .nv.shared.reserved.0     --------------------------
	.section	.nv.shared.reserved.0,"aw",@nobits
	.weak		__nv_reservedSMEM_offset_0_alias
	.size		__nv_reservedSMEM_offset_0_alias, 0, 64
	.other		__nv_reservedSMEM_offset_0_alias,@"STO_CUDA_RESERVED_SHARED STV_DEFAULT"
__nv_reservedSMEM_offset_0_alias:
	.zero		0
	.zero		64


//--------------------- .nv.constant0._Z37flash3_fused_attention_fp16_kernel_v4PK6__halfS1_S1_PS_iiiiif --------------------------
	.section	.nv.constant0._Z37flash3_fused_attention_fp16_kernel_v4PK6__halfS1_S1_PS_iiiiif,"a",@progbits
	.sectionflags	@""
	.align	4
.nv.constant0._Z37flash3_fused_attention_fp16_kernel_v4PK6__halfS1_S1_PS_iiiiif:
	.zero		952


//--------------------- SYMBOLS --------------------------

	.type		.nv.reservedSmem.offset0,@object
	.size		.nv.reservedSmem.offset0,0x4
	.type		.nv.reservedSmem.cap,@object
	.size		.nv.reservedSmem.cap,0x4
